//
// Generated by NVIDIA NVVM Compiler
//
// Compiler Build ID: CL-36424714
// Cuda compilation tools, release 13.0, V13.0.88
// Based on NVVM 20.0.0
//

.version 9.0
.target sm_100
.address_size 64

	// .globl	_Z7paddingPfPifiiiii

.visible .entry _Z7paddingPfPifiiiii(
	.param .u64 .ptr .align 1 _Z7paddingPfPifiiiii_param_0,
	.param .u64 .ptr .align 1 _Z7paddingPfPifiiiii_param_1,
	.param .f32 _Z7paddingPfPifiiiii_param_2,
	.param .u32 _Z7paddingPfPifiiiii_param_3,
	.param .u32 _Z7paddingPfPifiiiii_param_4,
	.param .u32 _Z7paddingPfPifiiiii_param_5,
	.param .u32 _Z7paddingPfPifiiiii_param_6,
	.param .u32 _Z7paddingPfPifiiiii_param_7
)
{
	.reg .pred 	%p<23>;
	.reg .b32 	%r<219>;
	.reg .b32 	%f<573>;
	.reg .b64 	%rd<83>;

	ld.param.u64 	%rd3, [_Z7paddingPfPifiiiii_param_0];
	ld.param.u64 	%rd2, [_Z7paddingPfPifiiiii_param_1];
	ld.param.f32 	%f58, [_Z7paddingPfPifiiiii_param_2];
	ld.param.u32 	%r77, [_Z7paddingPfPifiiiii_param_3];
	ld.param.u32 	%r80, [_Z7paddingPfPifiiiii_param_4];
	ld.param.u32 	%r78, [_Z7paddingPfPifiiiii_param_5];
	ld.param.u32 	%r79, [_Z7paddingPfPifiiiii_param_6];
	cvta.to.global.u64 	%rd1, %rd3;
	mov.u32 	%r82, %ntid.x;
	mov.u32 	%r83, %ctaid.x;
	mov.u32 	%r84, %tid.x;
	mad.lo.s32 	%r1, %r82, %r83, %r84;
	mov.u32 	%r85, %ntid.y;
	mov.u32 	%r86, %ctaid.y;
	mov.u32 	%r87, %tid.y;
	mad.lo.s32 	%r88, %r85, %r86, %r87;
	setp.le.s32 	%p1, %r78, %r1;
	setp.ge.s32 	%p2, %r88, %r80;
	or.pred  	%p3, %p1, %p2;
	setp.lt.s32 	%p4, %r1, %r77;
	or.pred  	%p5, %p4, %p3;
	@%p5 bra 	$L__BB0_28;
	cvta.to.global.u64 	%rd4, %rd2;
	mul.lo.s32 	%r3, %r78, %r88;
	add.s32 	%r4, %r3, %r1;
	mul.wide.u32 	%rd5, %r88, 4;
	add.s64 	%rd6, %rd4, %rd5;
	ld.global.u32 	%r5, [%rd6];
	add.f32 	%f1, %f58, %f58;
	cvt.rni.s32.f32 	%r6, %f1;
	cvt.rni.s32.f32 	%r7, %f58;
	setp.le.s32 	%p6, %r6, %r77;
	@%p6 bra 	$L__BB0_15;
	sub.s32 	%r140, %r6, %r7;
	max.s32 	%r141, %r7, %r140;
	not.b32 	%r142, %r141;
	add.s32 	%r143, %r77, %r142;
	min.s32 	%r8, %r143, 30;
	sub.s32 	%r9, %r6, %r1;
	setp.gt.s32 	%p15, %r9, -1;
	@%p15 bra 	$L__BB0_10;
	sub.s32 	%r172, %r78, %r79;
	setp.ge.s32 	%p19, %r1, %r172;
	@%p19 bra 	$L__BB0_9;
	cvt.rn.f32.s32 	%f428, %r8;
	div.rn.f32 	%f2, %f428, 0f40400000;
	sub.s32 	%r10, %r7, %r8;
	add.s32 	%r173, %r8, %r7;
	setp.gt.s32 	%p20, %r10, %r173;
	mov.f32 	%f552, 0f00000000;
	mov.f32 	%f553, %f552;
	mov.f32 	%f554, %f552;
	@%p20 bra 	$L__BB0_8;
	sub.f32 	%f3, %f58, %f1;
	mul.lo.s32 	%r11, %r5, %r78;
	cvt.rn.f32.s32 	%f429, %r10;
	sub.f32 	%f430, %f429, %f58;
	neg.f32 	%f431, %f430;
	mul.f32 	%f432, %f430, %f431;
	div.rn.f32 	%f433, %f432, %f2;
	div.rn.f32 	%f434, %f433, %f2;
	mul.f32 	%f435, %f434, 0f3F000000;
	fma.rn.f32 	%f436, %f435, 0f3BBB989D, 0f3F000000;
	cvt.sat.f32.f32 	%f437, %f436;
	mov.f32 	%f438, 0f4B400001;
	mov.f32 	%f439, 0f437C0000;
	fma.rm.f32 	%f440, %f437, %f439, %f438;
	add.f32 	%f441, %f440, 0fCB40007F;
	neg.f32 	%f442, %f441;
	fma.rn.f32 	%f443, %f435, 0f3FB8AA3B, %f442;
	fma.rn.f32 	%f444, %f435, 0f32A57060, %f443;
	mov.b32 	%r174, %f440;
	shl.b32 	%r175, %r174, 23;
	mov.b32 	%f445, %r175;
	ex2.approx.ftz.f32 	%f446, %f444;
	mul.f32 	%f447, %f446, %f445;
	add.s32 	%r176, %r10, %r3;
	mul.wide.s32 	%rd71, %r176, 4;
	add.s64 	%rd72, %rd1, %rd71;
	ld.global.f32 	%f448, [%rd72];
	fma.rn.f32 	%f552, %f448, %f447, 0f00000000;
	sub.s32 	%r177, %r6, %r10;
	cvt.rn.f32.s32 	%f449, %r177;
	add.f32 	%f450, %f3, %f449;
	neg.f32 	%f451, %f450;
	mul.f32 	%f452, %f450, %f451;
	div.rn.f32 	%f453, %f452, %f2;
	div.rn.f32 	%f454, %f453, %f2;
	mul.f32 	%f455, %f454, 0f3F000000;
	fma.rn.f32 	%f456, %f455, 0f3BBB989D, 0f3F000000;
	cvt.sat.f32.f32 	%f457, %f456;
	fma.rm.f32 	%f458, %f457, %f439, %f438;
	add.f32 	%f459, %f458, 0fCB40007F;
	neg.f32 	%f460, %f459;
	fma.rn.f32 	%f461, %f455, 0f3FB8AA3B, %f460;
	fma.rn.f32 	%f462, %f455, 0f32A57060, %f461;
	mov.b32 	%r178, %f458;
	shl.b32 	%r179, %r178, 23;
	mov.b32 	%f463, %r179;
	ex2.approx.ftz.f32 	%f464, %f462;
	mul.f32 	%f465, %f464, %f463;
	add.s32 	%r180, %r177, %r11;
	mul.wide.s32 	%rd73, %r180, 4;
	add.s64 	%rd74, %rd1, %rd73;
	ld.global.f32 	%f466, [%rd74];
	fma.rn.f32 	%f554, %f466, %f465, 0f00000000;
	add.f32 	%f553, %f465, 0f00000000;
	and.b32  	%r181, %r8, 2147483647;
	setp.eq.s32 	%p21, %r181, 0;
	@%p21 bra 	$L__BB0_8;
	shl.b32 	%r182, %r8, 1;
	neg.s32 	%r205, %r182;
	add.s32 	%r183, %r6, %r8;
	not.b32 	%r184, %r7;
	add.s32 	%r204, %r184, %r183;
	add.s32 	%r203, %r10, 1;
	add.s32 	%r186, %r7, %r3;
	sub.s32 	%r202, %r186, %r8;
	add.s32 	%r187, %r183, %r11;
	sub.s32 	%r201, %r187, %r7;
$L__BB0_7:
	add.s32 	%r188, %r203, 1;
	cvt.rn.f32.s32 	%f467, %r203;
	sub.f32 	%f468, %f467, %f58;
	neg.f32 	%f469, %f468;
	mul.f32 	%f470, %f468, %f469;
	div.rn.f32 	%f471, %f470, %f2;
	div.rn.f32 	%f472, %f471, %f2;
	mul.f32 	%f473, %f472, 0f3F000000;
	fma.rn.f32 	%f474, %f473, 0f3BBB989D, 0f3F000000;
	cvt.sat.f32.f32 	%f475, %f474;
	mov.f32 	%f476, 0f4B400001;
	mov.f32 	%f477, 0f437C0000;
	fma.rm.f32 	%f478, %f475, %f477, %f476;
	add.f32 	%f479, %f478, 0fCB40007F;
	neg.f32 	%f480, %f479;
	fma.rn.f32 	%f481, %f473, 0f3FB8AA3B, %f480;
	fma.rn.f32 	%f482, %f473, 0f32A57060, %f481;
	mov.b32 	%r189, %f478;
	shl.b32 	%r190, %r189, 23;
	mov.b32 	%f483, %r190;
	ex2.approx.ftz.f32 	%f484, %f482;
	mul.f32 	%f485, %f484, %f483;
	add.s32 	%r191, %r202, 1;
	mul.wide.s32 	%rd75, %r191, 4;
	add.s64 	%rd76, %rd1, %rd75;
	ld.global.f32 	%f486, [%rd76];
	fma.rn.f32 	%f487, %f486, %f485, %f552;
	add.s32 	%r192, %r204, -1;
	cvt.rn.f32.s32 	%f488, %r204;
	add.f32 	%f489, %f3, %f488;
	neg.f32 	%f490, %f489;
	mul.f32 	%f491, %f489, %f490;
	div.rn.f32 	%f492, %f491, %f2;
	div.rn.f32 	%f493, %f492, %f2;
	mul.f32 	%f494, %f493, 0f3F000000;
	fma.rn.f32 	%f495, %f494, 0f3BBB989D, 0f3F000000;
	cvt.sat.f32.f32 	%f496, %f495;
	fma.rm.f32 	%f497, %f496, %f477, %f476;
	add.f32 	%f498, %f497, 0fCB40007F;
	neg.f32 	%f499, %f498;
	fma.rn.f32 	%f500, %f494, 0f3FB8AA3B, %f499;
	fma.rn.f32 	%f501, %f494, 0f32A57060, %f500;
	mov.b32 	%r193, %f497;
	shl.b32 	%r194, %r193, 23;
	mov.b32 	%f502, %r194;
	ex2.approx.ftz.f32 	%f503, %f501;
	mul.f32 	%f504, %f503, %f502;
	add.s32 	%r195, %r201, -1;
	mul.wide.s32 	%rd77, %r195, 4;
	add.s64 	%rd78, %rd1, %rd77;
	ld.global.f32 	%f505, [%rd78];
	fma.rn.f32 	%f506, %f505, %f504, %f554;
	add.f32 	%f507, %f553, %f504;
	cvt.rn.f32.s32 	%f508, %r188;
	sub.f32 	%f509, %f508, %f58;
	neg.f32 	%f510, %f509;
	mul.f32 	%f511, %f509, %f510;
	div.rn.f32 	%f512, %f511, %f2;
	div.rn.f32 	%f513, %f512, %f2;
	mul.f32 	%f514, %f513, 0f3F000000;
	fma.rn.f32 	%f515, %f514, 0f3BBB989D, 0f3F000000;
	cvt.sat.f32.f32 	%f516, %f515;
	fma.rm.f32 	%f517, %f516, %f477, %f476;
	add.f32 	%f518, %f517, 0fCB40007F;
	neg.f32 	%f519, %f518;
	fma.rn.f32 	%f520, %f514, 0f3FB8AA3B, %f519;
	fma.rn.f32 	%f521, %f514, 0f32A57060, %f520;
	mov.b32 	%r196, %f517;
	shl.b32 	%r197, %r196, 23;
	mov.b32 	%f522, %r197;
	ex2.approx.ftz.f32 	%f523, %f521;
	mul.f32 	%f524, %f523, %f522;
	ld.global.f32 	%f525, [%rd76+4];
	fma.rn.f32 	%f552, %f525, %f524, %f487;
	cvt.rn.f32.s32 	%f526, %r192;
	add.f32 	%f527, %f3, %f526;
	neg.f32 	%f528, %f527;
	mul.f32 	%f529, %f527, %f528;
	div.rn.f32 	%f530, %f529, %f2;
	div.rn.f32 	%f531, %f530, %f2;
	mul.f32 	%f532, %f531, 0f3F000000;
	fma.rn.f32 	%f533, %f532, 0f3BBB989D, 0f3F000000;
	cvt.sat.f32.f32 	%f534, %f533;
	fma.rm.f32 	%f535, %f534, %f477, %f476;
	add.f32 	%f536, %f535, 0fCB40007F;
	neg.f32 	%f537, %f536;
	fma.rn.f32 	%f538, %f532, 0f3FB8AA3B, %f537;
	fma.rn.f32 	%f539, %f532, 0f32A57060, %f538;
	mov.b32 	%r198, %f535;
	shl.b32 	%r199, %r198, 23;
	mov.b32 	%f540, %r199;
	ex2.approx.ftz.f32 	%f541, %f539;
	mul.f32 	%f542, %f541, %f540;
	ld.global.f32 	%f543, [%rd78+-4];
	fma.rn.f32 	%f554, %f543, %f542, %f506;
	add.f32 	%f553, %f507, %f542;
	add.s32 	%r205, %r205, 2;
	add.s32 	%r204, %r204, -2;
	add.s32 	%r203, %r203, 2;
	add.s32 	%r202, %r202, 2;
	add.s32 	%r201, %r201, -2;
	setp.ne.s32 	%p22, %r205, 0;
	@%p22 bra 	$L__BB0_7;
$L__BB0_8:
	div.rn.f32 	%f544, %f554, %f553;
	div.rn.f32 	%f545, %f552, %f553;
	sub.f32 	%f546, %f544, %f545;
	mul.lo.s32 	%r200, %r5, %r78;
	mul.wide.s32 	%rd79, %r200, 4;
	add.s64 	%rd80, %rd1, %rd79;
	ld.global.f32 	%f547, [%rd80];
	sub.f32 	%f548, %f547, %f546;
	mul.wide.s32 	%rd81, %r4, 4;
	add.s64 	%rd82, %rd1, %rd81;
	st.global.f32 	[%rd82], %f548;
	bra.uni 	$L__BB0_28;
$L__BB0_9:
	mul.wide.s32 	%rd67, %r3, 4;
	add.s64 	%rd68, %rd1, %rd67;
	ld.global.f32 	%f426, [%rd68];
	mul.wide.s32 	%rd69, %r1, 4;
	add.s64 	%rd70, %rd68, %rd69;
	st.global.f32 	[%rd70], %f426;
	bra.uni 	$L__BB0_28;
$L__BB0_10:
	cvt.rn.f32.s32 	%f305, %r8;
	div.rn.f32 	%f16, %f305, 0f40400000;
	sub.s32 	%r27, %r7, %r8;
	add.s32 	%r144, %r8, %r7;
	setp.gt.s32 	%p16, %r27, %r144;
	mov.f32 	%f558, 0f00000000;
	mov.f32 	%f559, %f558;
	mov.f32 	%f560, %f558;
	@%p16 bra 	$L__BB0_14;
	sub.f32 	%f17, %f58, %f1;
	mul.lo.s32 	%r28, %r5, %r78;
	cvt.rn.f32.s32 	%f306, %r27;
	sub.f32 	%f307, %f306, %f58;
	neg.f32 	%f308, %f307;
	mul.f32 	%f309, %f307, %f308;
	div.rn.f32 	%f310, %f309, %f16;
	div.rn.f32 	%f311, %f310, %f16;
	mul.f32 	%f312, %f311, 0f3F000000;
	fma.rn.f32 	%f313, %f312, 0f3BBB989D, 0f3F000000;
	cvt.sat.f32.f32 	%f314, %f313;
	mov.f32 	%f315, 0f4B400001;
	mov.f32 	%f316, 0f437C0000;
	fma.rm.f32 	%f317, %f314, %f316, %f315;
	add.f32 	%f318, %f317, 0fCB40007F;
	neg.f32 	%f319, %f318;
	fma.rn.f32 	%f320, %f312, 0f3FB8AA3B, %f319;
	fma.rn.f32 	%f321, %f312, 0f32A57060, %f320;
	mov.b32 	%r145, %f317;
	shl.b32 	%r146, %r145, 23;
	mov.b32 	%f322, %r146;
	ex2.approx.ftz.f32 	%f323, %f321;
	mul.f32 	%f324, %f323, %f322;
	add.s32 	%r147, %r27, %r3;
	mul.wide.s32 	%rd55, %r147, 4;
	add.s64 	%rd56, %rd1, %rd55;
	ld.global.f32 	%f325, [%rd56];
	fma.rn.f32 	%f558, %f325, %f324, 0f00000000;
	sub.s32 	%r148, %r6, %r27;
	cvt.rn.f32.s32 	%f326, %r148;
	add.f32 	%f327, %f17, %f326;
	neg.f32 	%f328, %f327;
	mul.f32 	%f329, %f327, %f328;
	div.rn.f32 	%f330, %f329, %f16;
	div.rn.f32 	%f331, %f330, %f16;
	mul.f32 	%f332, %f331, 0f3F000000;
	fma.rn.f32 	%f333, %f332, 0f3BBB989D, 0f3F000000;
	cvt.sat.f32.f32 	%f334, %f333;
	fma.rm.f32 	%f335, %f334, %f316, %f315;
	add.f32 	%f336, %f335, 0fCB40007F;
	neg.f32 	%f337, %f336;
	fma.rn.f32 	%f338, %f332, 0f3FB8AA3B, %f337;
	fma.rn.f32 	%f339, %f332, 0f32A57060, %f338;
	mov.b32 	%r149, %f335;
	shl.b32 	%r150, %r149, 23;
	mov.b32 	%f340, %r150;
	ex2.approx.ftz.f32 	%f341, %f339;
	mul.f32 	%f342, %f341, %f340;
	add.s32 	%r151, %r148, %r28;
	mul.wide.s32 	%rd57, %r151, 4;
	add.s64 	%rd58, %rd1, %rd57;
	ld.global.f32 	%f343, [%rd58];
	fma.rn.f32 	%f560, %f343, %f342, 0f00000000;
	add.f32 	%f559, %f342, 0f00000000;
	and.b32  	%r152, %r8, 2147483647;
	setp.eq.s32 	%p17, %r152, 0;
	@%p17 bra 	$L__BB0_14;
	shl.b32 	%r153, %r8, 1;
	neg.s32 	%r210, %r153;
	add.s32 	%r154, %r6, %r8;
	not.b32 	%r155, %r7;
	add.s32 	%r209, %r155, %r154;
	add.s32 	%r208, %r27, 1;
	add.s32 	%r157, %r7, %r3;
	sub.s32 	%r207, %r157, %r8;
	add.s32 	%r158, %r154, %r28;
	sub.s32 	%r206, %r158, %r7;
$L__BB0_13:
	add.s32 	%r159, %r208, 1;
	cvt.rn.f32.s32 	%f344, %r208;
	sub.f32 	%f345, %f344, %f58;
	neg.f32 	%f346, %f345;
	mul.f32 	%f347, %f345, %f346;
	div.rn.f32 	%f348, %f347, %f16;
	div.rn.f32 	%f349, %f348, %f16;
	mul.f32 	%f350, %f349, 0f3F000000;
	fma.rn.f32 	%f351, %f350, 0f3BBB989D, 0f3F000000;
	cvt.sat.f32.f32 	%f352, %f351;
	mov.f32 	%f353, 0f4B400001;
	mov.f32 	%f354, 0f437C0000;
	fma.rm.f32 	%f355, %f352, %f354, %f353;
	add.f32 	%f356, %f355, 0fCB40007F;
	neg.f32 	%f357, %f356;
	fma.rn.f32 	%f358, %f350, 0f3FB8AA3B, %f357;
	fma.rn.f32 	%f359, %f350, 0f32A57060, %f358;
	mov.b32 	%r160, %f355;
	shl.b32 	%r161, %r160, 23;
	mov.b32 	%f360, %r161;
	ex2.approx.ftz.f32 	%f361, %f359;
	mul.f32 	%f362, %f361, %f360;
	add.s32 	%r162, %r207, 1;
	mul.wide.s32 	%rd59, %r162, 4;
	add.s64 	%rd60, %rd1, %rd59;
	ld.global.f32 	%f363, [%rd60];
	fma.rn.f32 	%f364, %f363, %f362, %f558;
	add.s32 	%r163, %r209, -1;
	cvt.rn.f32.s32 	%f365, %r209;
	add.f32 	%f366, %f17, %f365;
	neg.f32 	%f367, %f366;
	mul.f32 	%f368, %f366, %f367;
	div.rn.f32 	%f369, %f368, %f16;
	div.rn.f32 	%f370, %f369, %f16;
	mul.f32 	%f371, %f370, 0f3F000000;
	fma.rn.f32 	%f372, %f371, 0f3BBB989D, 0f3F000000;
	cvt.sat.f32.f32 	%f373, %f372;
	fma.rm.f32 	%f374, %f373, %f354, %f353;
	add.f32 	%f375, %f374, 0fCB40007F;
	neg.f32 	%f376, %f375;
	fma.rn.f32 	%f377, %f371, 0f3FB8AA3B, %f376;
	fma.rn.f32 	%f378, %f371, 0f32A57060, %f377;
	mov.b32 	%r164, %f374;
	shl.b32 	%r165, %r164, 23;
	mov.b32 	%f379, %r165;
	ex2.approx.ftz.f32 	%f380, %f378;
	mul.f32 	%f381, %f380, %f379;
	add.s32 	%r166, %r206, -1;
	mul.wide.s32 	%rd61, %r166, 4;
	add.s64 	%rd62, %rd1, %rd61;
	ld.global.f32 	%f382, [%rd62];
	fma.rn.f32 	%f383, %f382, %f381, %f560;
	add.f32 	%f384, %f559, %f381;
	cvt.rn.f32.s32 	%f385, %r159;
	sub.f32 	%f386, %f385, %f58;
	neg.f32 	%f387, %f386;
	mul.f32 	%f388, %f386, %f387;
	div.rn.f32 	%f389, %f388, %f16;
	div.rn.f32 	%f390, %f389, %f16;
	mul.f32 	%f391, %f390, 0f3F000000;
	fma.rn.f32 	%f392, %f391, 0f3BBB989D, 0f3F000000;
	cvt.sat.f32.f32 	%f393, %f392;
	fma.rm.f32 	%f394, %f393, %f354, %f353;
	add.f32 	%f395, %f394, 0fCB40007F;
	neg.f32 	%f396, %f395;
	fma.rn.f32 	%f397, %f391, 0f3FB8AA3B, %f396;
	fma.rn.f32 	%f398, %f391, 0f32A57060, %f397;
	mov.b32 	%r167, %f394;
	shl.b32 	%r168, %r167, 23;
	mov.b32 	%f399, %r168;
	ex2.approx.ftz.f32 	%f400, %f398;
	mul.f32 	%f401, %f400, %f399;
	ld.global.f32 	%f402, [%rd60+4];
	fma.rn.f32 	%f558, %f402, %f401, %f364;
	cvt.rn.f32.s32 	%f403, %r163;
	add.f32 	%f404, %f17, %f403;
	neg.f32 	%f405, %f404;
	mul.f32 	%f406, %f404, %f405;
	div.rn.f32 	%f407, %f406, %f16;
	div.rn.f32 	%f408, %f407, %f16;
	mul.f32 	%f409, %f408, 0f3F000000;
	fma.rn.f32 	%f410, %f409, 0f3BBB989D, 0f3F000000;
	cvt.sat.f32.f32 	%f411, %f410;
	fma.rm.f32 	%f412, %f411, %f354, %f353;
	add.f32 	%f413, %f412, 0fCB40007F;
	neg.f32 	%f414, %f413;
	fma.rn.f32 	%f415, %f409, 0f3FB8AA3B, %f414;
	fma.rn.f32 	%f416, %f409, 0f32A57060, %f415;
	mov.b32 	%r169, %f412;
	shl.b32 	%r170, %r169, 23;
	mov.b32 	%f417, %r170;
	ex2.approx.ftz.f32 	%f418, %f416;
	mul.f32 	%f419, %f418, %f417;
	ld.global.f32 	%f420, [%rd62+-4];
	fma.rn.f32 	%f560, %f420, %f419, %f383;
	add.f32 	%f559, %f384, %f419;
	add.s32 	%r210, %r210, 2;
	add.s32 	%r209, %r209, -2;
	add.s32 	%r208, %r208, 2;
	add.s32 	%r207, %r207, 2;
	add.s32 	%r206, %r206, -2;
	setp.ne.s32 	%p18, %r210, 0;
	@%p18 bra 	$L__BB0_13;
$L__BB0_14:
	div.rn.f32 	%f421, %f560, %f559;
	div.rn.f32 	%f422, %f558, %f559;
	sub.f32 	%f423, %f421, %f422;
	mad.lo.s32 	%r171, %r5, %r78, %r9;
	mul.wide.s32 	%rd63, %r171, 4;
	add.s64 	%rd64, %rd1, %rd63;
	ld.global.f32 	%f424, [%rd64];
	sub.f32 	%f425, %f424, %f423;
	mul.wide.s32 	%rd65, %r4, 4;
	add.s64 	%rd66, %rd1, %rd65;
	st.global.f32 	[%rd66], %f425;
	bra.uni 	$L__BB0_28;
$L__BB0_15:
	sub.s32 	%r89, %r6, %r7;
	min.s32 	%r90, %r7, %r89;
	min.s32 	%r44, %r90, 31;
	add.s32 	%r45, %r44, -1;
	sub.s32 	%r91, %r78, %r1;
	add.s32 	%r46, %r91, %r6;
	setp.lt.s32 	%p7, %r46, %r77;
	@%p7 bra 	$L__BB0_23;
	sub.s32 	%r92, %r78, %r79;
	setp.ge.s32 	%p8, %r1, %r92;
	@%p8 bra 	$L__BB0_18;
	add.s32 	%r116, %r77, %r3;
	add.s32 	%r117, %r116, -1;
	mul.wide.s32 	%rd29, %r117, 4;
	add.s64 	%rd30, %rd1, %rd29;
	ld.global.f32 	%f181, [%rd30];
	mul.wide.s32 	%rd31, %r4, 4;
	add.s64 	%rd32, %rd1, %rd31;
	st.global.f32 	[%rd32], %f181;
	bra.uni 	$L__BB0_28;
$L__BB0_18:
	cvt.rn.f32.s32 	%f60, %r45;
	div.rn.f32 	%f30, %f60, 0f40400000;
	sub.s32 	%r47, %r7, %r45;
	add.s32 	%r93, %r45, %r7;
	setp.gt.s32 	%p9, %r47, %r93;
	mov.f32 	%f564, 0f00000000;
	mov.f32 	%f565, %f564;
	mov.f32 	%f566, %f564;
	@%p9 bra 	$L__BB0_22;
	sub.f32 	%f31, %f58, %f1;
	mul.lo.s32 	%r48, %r5, %r78;
	cvt.rn.f32.s32 	%f61, %r47;
	sub.f32 	%f62, %f61, %f58;
	neg.f32 	%f63, %f62;
	mul.f32 	%f64, %f62, %f63;
	div.rn.f32 	%f65, %f64, %f30;
	div.rn.f32 	%f66, %f65, %f30;
	mul.f32 	%f67, %f66, 0f3F000000;
	fma.rn.f32 	%f68, %f67, 0f3BBB989D, 0f3F000000;
	cvt.sat.f32.f32 	%f69, %f68;
	mov.f32 	%f70, 0f4B400001;
	mov.f32 	%f71, 0f437C0000;
	fma.rm.f32 	%f72, %f69, %f71, %f70;
	add.f32 	%f73, %f72, 0fCB40007F;
	neg.f32 	%f74, %f73;
	fma.rn.f32 	%f75, %f67, 0f3FB8AA3B, %f74;
	fma.rn.f32 	%f76, %f67, 0f32A57060, %f75;
	mov.b32 	%r94, %f72;
	shl.b32 	%r95, %r94, 23;
	mov.b32 	%f77, %r95;
	ex2.approx.ftz.f32 	%f78, %f76;
	mul.f32 	%f79, %f78, %f77;
	cvt.s64.s32 	%rd7, %r3;
	cvt.s64.s32 	%rd8, %r7;
	cvt.s64.s32 	%rd9, %r44;
	sub.s64 	%rd10, %rd8, %rd9;
	add.s64 	%rd11, %rd10, %rd7;
	shl.b64 	%rd12, %rd11, 2;
	add.s64 	%rd13, %rd1, %rd12;
	ld.global.f32 	%f80, [%rd13+4];
	fma.rn.f32 	%f564, %f80, %f79, 0f00000000;
	sub.s32 	%r96, %r6, %r47;
	cvt.rn.f32.s32 	%f81, %r96;
	add.f32 	%f82, %f31, %f81;
	neg.f32 	%f83, %f82;
	mul.f32 	%f84, %f82, %f83;
	div.rn.f32 	%f85, %f84, %f30;
	div.rn.f32 	%f86, %f85, %f30;
	mul.f32 	%f87, %f86, 0f3F000000;
	fma.rn.f32 	%f88, %f87, 0f3BBB989D, 0f3F000000;
	cvt.sat.f32.f32 	%f89, %f88;
	fma.rm.f32 	%f90, %f89, %f71, %f70;
	add.f32 	%f91, %f90, 0fCB40007F;
	neg.f32 	%f92, %f91;
	fma.rn.f32 	%f93, %f87, 0f3FB8AA3B, %f92;
	fma.rn.f32 	%f94, %f87, 0f32A57060, %f93;
	mov.b32 	%r97, %f90;
	shl.b32 	%r98, %r97, 23;
	mov.b32 	%f95, %r98;
	ex2.approx.ftz.f32 	%f96, %f94;
	mul.f32 	%f97, %f96, %f95;
	cvt.s64.s32 	%rd14, %r48;
	cvt.s64.s32 	%rd15, %r6;
	sub.s64 	%rd16, %rd9, %rd8;
	add.s64 	%rd17, %rd16, %rd15;
	add.s64 	%rd18, %rd17, %rd14;
	shl.b64 	%rd19, %rd18, 2;
	add.s64 	%rd20, %rd1, %rd19;
	ld.global.f32 	%f98, [%rd20+-4];
	fma.rn.f32 	%f566, %f98, %f97, 0f00000000;
	add.f32 	%f565, %f97, 0f00000000;
	and.b32  	%r99, %r44, 2147483647;
	setp.eq.s32 	%p10, %r99, 1;
	@%p10 bra 	$L__BB0_22;
	add.s32 	%r100, %r6, %r44;
	sub.s32 	%r214, %r100, %r7;
	add.s32 	%r101, %r100, %r48;
	sub.s32 	%r213, %r101, %r7;
	add.s32 	%r102, %r7, %r3;
	sub.s32 	%r212, %r102, %r44;
	sub.s32 	%r211, %r7, %r44;
	add.s32 	%r53, %r44, %r7;
$L__BB0_21:
	add.s32 	%r58, %r211, 2;
	cvt.rn.f32.s32 	%f99, %r58;
	sub.f32 	%f100, %f99, %f58;
	neg.f32 	%f101, %f100;
	mul.f32 	%f102, %f100, %f101;
	div.rn.f32 	%f103, %f102, %f30;
	div.rn.f32 	%f104, %f103, %f30;
	mul.f32 	%f105, %f104, 0f3F000000;
	fma.rn.f32 	%f106, %f105, 0f3BBB989D, 0f3F000000;
	cvt.sat.f32.f32 	%f107, %f106;
	mov.f32 	%f108, 0f4B400001;
	mov.f32 	%f109, 0f437C0000;
	fma.rm.f32 	%f110, %f107, %f109, %f108;
	add.f32 	%f111, %f110, 0fCB40007F;
	neg.f32 	%f112, %f111;
	fma.rn.f32 	%f113, %f105, 0f3FB8AA3B, %f112;
	fma.rn.f32 	%f114, %f105, 0f32A57060, %f113;
	mov.b32 	%r103, %f110;
	shl.b32 	%r104, %r103, 23;
	mov.b32 	%f115, %r104;
	ex2.approx.ftz.f32 	%f116, %f114;
	mul.f32 	%f117, %f116, %f115;
	add.s32 	%r212, %r212, 2;
	mul.wide.s32 	%rd21, %r212, 4;
	add.s64 	%rd22, %rd1, %rd21;
	ld.global.f32 	%f118, [%rd22];
	fma.rn.f32 	%f119, %f118, %f117, %f564;
	add.s32 	%r105, %r214, -3;
	add.s32 	%r214, %r214, -2;
	cvt.rn.f32.s32 	%f120, %r214;
	add.f32 	%f121, %f31, %f120;
	neg.f32 	%f122, %f121;
	mul.f32 	%f123, %f121, %f122;
	div.rn.f32 	%f124, %f123, %f30;
	div.rn.f32 	%f125, %f124, %f30;
	mul.f32 	%f126, %f125, 0f3F000000;
	fma.rn.f32 	%f127, %f126, 0f3BBB989D, 0f3F000000;
	cvt.sat.f32.f32 	%f128, %f127;
	fma.rm.f32 	%f129, %f128, %f109, %f108;
	add.f32 	%f130, %f129, 0fCB40007F;
	neg.f32 	%f131, %f130;
	fma.rn.f32 	%f132, %f126, 0f3FB8AA3B, %f131;
	fma.rn.f32 	%f133, %f126, 0f32A57060, %f132;
	mov.b32 	%r106, %f129;
	shl.b32 	%r107, %r106, 23;
	mov.b32 	%f134, %r107;
	ex2.approx.ftz.f32 	%f135, %f133;
	mul.f32 	%f136, %f135, %f134;
	add.s32 	%r213, %r213, -2;
	mul.wide.s32 	%rd23, %r213, 4;
	add.s64 	%rd24, %rd1, %rd23;
	ld.global.f32 	%f137, [%rd24];
	fma.rn.f32 	%f138, %f137, %f136, %f566;
	add.f32 	%f139, %f565, %f136;
	add.s32 	%r108, %r211, 3;
	cvt.rn.f32.s32 	%f140, %r108;
	sub.f32 	%f141, %f140, %f58;
	neg.f32 	%f142, %f141;
	mul.f32 	%f143, %f141, %f142;
	div.rn.f32 	%f144, %f143, %f30;
	div.rn.f32 	%f145, %f144, %f30;
	mul.f32 	%f146, %f145, 0f3F000000;
	fma.rn.f32 	%f147, %f146, 0f3BBB989D, 0f3F000000;
	cvt.sat.f32.f32 	%f148, %f147;
	fma.rm.f32 	%f149, %f148, %f109, %f108;
	add.f32 	%f150, %f149, 0fCB40007F;
	neg.f32 	%f151, %f150;
	fma.rn.f32 	%f152, %f146, 0f3FB8AA3B, %f151;
	fma.rn.f32 	%f153, %f146, 0f32A57060, %f152;
	mov.b32 	%r109, %f149;
	shl.b32 	%r110, %r109, 23;
	mov.b32 	%f154, %r110;
	ex2.approx.ftz.f32 	%f155, %f153;
	mul.f32 	%f156, %f155, %f154;
	ld.global.f32 	%f157, [%rd22+4];
	fma.rn.f32 	%f564, %f157, %f156, %f119;
	cvt.rn.f32.s32 	%f158, %r105;
	add.f32 	%f159, %f31, %f158;
	neg.f32 	%f160, %f159;
	mul.f32 	%f161, %f159, %f160;
	div.rn.f32 	%f162, %f161, %f30;
	div.rn.f32 	%f163, %f162, %f30;
	mul.f32 	%f164, %f163, 0f3F000000;
	fma.rn.f32 	%f165, %f164, 0f3BBB989D, 0f3F000000;
	cvt.sat.f32.f32 	%f166, %f165;
	fma.rm.f32 	%f167, %f166, %f109, %f108;
	add.f32 	%f168, %f167, 0fCB40007F;
	neg.f32 	%f169, %f168;
	fma.rn.f32 	%f170, %f164, 0f3FB8AA3B, %f169;
	fma.rn.f32 	%f171, %f164, 0f32A57060, %f170;
	mov.b32 	%r111, %f167;
	shl.b32 	%r112, %r111, 23;
	mov.b32 	%f172, %r112;
	ex2.approx.ftz.f32 	%f173, %f171;
	mul.f32 	%f174, %f173, %f172;
	ld.global.f32 	%f175, [%rd24+-4];
	fma.rn.f32 	%f566, %f175, %f174, %f138;
	add.f32 	%f565, %f139, %f174;
	add.s32 	%r113, %r211, 4;
	setp.ne.s32 	%p11, %r113, %r53;
	mov.u32 	%r211, %r58;
	@%p11 bra 	$L__BB0_21;
$L__BB0_22:
	div.rn.f32 	%f176, %f566, %f565;
	div.rn.f32 	%f177, %f564, %f565;
	sub.f32 	%f178, %f176, %f177;
	mad.lo.s32 	%r114, %r5, %r78, %r77;
	add.s32 	%r115, %r114, -1;
	mul.wide.s32 	%rd25, %r115, 4;
	add.s64 	%rd26, %rd1, %rd25;
	ld.global.f32 	%f179, [%rd26];
	sub.f32 	%f180, %f179, %f178;
	mul.wide.s32 	%rd27, %r4, 4;
	add.s64 	%rd28, %rd1, %rd27;
	st.global.f32 	[%rd28], %f180;
	bra.uni 	$L__BB0_28;
$L__BB0_23:
	cvt.rn.f32.s32 	%f183, %r45;
	div.rn.f32 	%f44, %f183, 0f40400000;
	sub.s32 	%r62, %r7, %r45;
	add.s32 	%r118, %r45, %r7;
	setp.gt.s32 	%p12, %r62, %r118;
	mov.f32 	%f570, 0f00000000;
	mov.f32 	%f571, %f570;
	mov.f32 	%f572, %f570;
	@%p12 bra 	$L__BB0_27;
	sub.f32 	%f45, %f58, %f1;
	mul.lo.s32 	%r63, %r5, %r78;
	cvt.rn.f32.s32 	%f184, %r62;
	sub.f32 	%f185, %f184, %f58;
	neg.f32 	%f186, %f185;
	mul.f32 	%f187, %f185, %f186;
	div.rn.f32 	%f188, %f187, %f44;
	div.rn.f32 	%f189, %f188, %f44;
	mul.f32 	%f190, %f189, 0f3F000000;
	fma.rn.f32 	%f191, %f190, 0f3BBB989D, 0f3F000000;
	cvt.sat.f32.f32 	%f192, %f191;
	mov.f32 	%f193, 0f4B400001;
	mov.f32 	%f194, 0f437C0000;
	fma.rm.f32 	%f195, %f192, %f194, %f193;
	add.f32 	%f196, %f195, 0fCB40007F;
	neg.f32 	%f197, %f196;
	fma.rn.f32 	%f198, %f190, 0f3FB8AA3B, %f197;
	fma.rn.f32 	%f199, %f190, 0f32A57060, %f198;
	mov.b32 	%r119, %f195;
	shl.b32 	%r120, %r119, 23;
	mov.b32 	%f200, %r120;
	ex2.approx.ftz.f32 	%f201, %f199;
	mul.f32 	%f202, %f201, %f200;
	cvt.s64.s32 	%rd33, %r3;
	cvt.s64.s32 	%rd34, %r7;
	cvt.s64.s32 	%rd35, %r44;
	sub.s64 	%rd36, %rd34, %rd35;
	add.s64 	%rd37, %rd36, %rd33;
	shl.b64 	%rd38, %rd37, 2;
	add.s64 	%rd39, %rd1, %rd38;
	ld.global.f32 	%f203, [%rd39+4];
	fma.rn.f32 	%f570, %f203, %f202, 0f00000000;
	sub.s32 	%r121, %r6, %r62;
	cvt.rn.f32.s32 	%f204, %r121;
	add.f32 	%f205, %f45, %f204;
	neg.f32 	%f206, %f205;
	mul.f32 	%f207, %f205, %f206;
	div.rn.f32 	%f208, %f207, %f44;
	div.rn.f32 	%f209, %f208, %f44;
	mul.f32 	%f210, %f209, 0f3F000000;
	fma.rn.f32 	%f211, %f210, 0f3BBB989D, 0f3F000000;
	cvt.sat.f32.f32 	%f212, %f211;
	fma.rm.f32 	%f213, %f212, %f194, %f193;
	add.f32 	%f214, %f213, 0fCB40007F;
	neg.f32 	%f215, %f214;
	fma.rn.f32 	%f216, %f210, 0f3FB8AA3B, %f215;
	fma.rn.f32 	%f217, %f210, 0f32A57060, %f216;
	mov.b32 	%r122, %f213;
	shl.b32 	%r123, %r122, 23;
	mov.b32 	%f218, %r123;
	ex2.approx.ftz.f32 	%f219, %f217;
	mul.f32 	%f220, %f219, %f218;
	cvt.s64.s32 	%rd40, %r63;
	cvt.s64.s32 	%rd41, %r6;
	sub.s64 	%rd42, %rd35, %rd34;
	add.s64 	%rd43, %rd42, %rd41;
	add.s64 	%rd44, %rd43, %rd40;
	shl.b64 	%rd45, %rd44, 2;
	add.s64 	%rd46, %rd1, %rd45;
	ld.global.f32 	%f221, [%rd46+-4];
	fma.rn.f32 	%f572, %f221, %f220, 0f00000000;
	add.f32 	%f571, %f220, 0f00000000;
	and.b32  	%r124, %r44, 2147483647;
	setp.eq.s32 	%p13, %r124, 1;
	@%p13 bra 	$L__BB0_27;
	add.s32 	%r125, %r6, %r44;
	sub.s32 	%r218, %r125, %r7;
	add.s32 	%r126, %r125, %r63;
	sub.s32 	%r217, %r126, %r7;
	add.s32 	%r127, %r7, %r3;
	sub.s32 	%r216, %r127, %r44;
	sub.s32 	%r215, %r7, %r44;
	add.s32 	%r68, %r44, %r7;
$L__BB0_26:
	add.s32 	%r73, %r215, 2;
	cvt.rn.f32.s32 	%f222, %r73;
	sub.f32 	%f223, %f222, %f58;
	neg.f32 	%f224, %f223;
	mul.f32 	%f225, %f223, %f224;
	div.rn.f32 	%f226, %f225, %f44;
	div.rn.f32 	%f227, %f226, %f44;
	mul.f32 	%f228, %f227, 0f3F000000;
	fma.rn.f32 	%f229, %f228, 0f3BBB989D, 0f3F000000;
	cvt.sat.f32.f32 	%f230, %f229;
	mov.f32 	%f231, 0f4B400001;
	mov.f32 	%f232, 0f437C0000;
	fma.rm.f32 	%f233, %f230, %f232, %f231;
	add.f32 	%f234, %f233, 0fCB40007F;
	neg.f32 	%f235, %f234;
	fma.rn.f32 	%f236, %f228, 0f3FB8AA3B, %f235;
	fma.rn.f32 	%f237, %f228, 0f32A57060, %f236;
	mov.b32 	%r128, %f233;
	shl.b32 	%r129, %r128, 23;
	mov.b32 	%f238, %r129;
	ex2.approx.ftz.f32 	%f239, %f237;
	mul.f32 	%f240, %f239, %f238;
	add.s32 	%r216, %r216, 2;
	mul.wide.s32 	%rd47, %r216, 4;
	add.s64 	%rd48, %rd1, %rd47;
	ld.global.f32 	%f241, [%rd48];
	fma.rn.f32 	%f242, %f241, %f240, %f570;
	add.s32 	%r130, %r218, -3;
	add.s32 	%r218, %r218, -2;
	cvt.rn.f32.s32 	%f243, %r218;
	add.f32 	%f244, %f45, %f243;
	neg.f32 	%f245, %f244;
	mul.f32 	%f246, %f244, %f245;
	div.rn.f32 	%f247, %f246, %f44;
	div.rn.f32 	%f248, %f247, %f44;
	mul.f32 	%f249, %f248, 0f3F000000;
	fma.rn.f32 	%f250, %f249, 0f3BBB989D, 0f3F000000;
	cvt.sat.f32.f32 	%f251, %f250;
	fma.rm.f32 	%f252, %f251, %f232, %f231;
	add.f32 	%f253, %f252, 0fCB40007F;
	neg.f32 	%f254, %f253;
	fma.rn.f32 	%f255, %f249, 0f3FB8AA3B, %f254;
	fma.rn.f32 	%f256, %f249, 0f32A57060, %f255;
	mov.b32 	%r131, %f252;
	shl.b32 	%r132, %r131, 23;
	mov.b32 	%f257, %r132;
	ex2.approx.ftz.f32 	%f258, %f256;
	mul.f32 	%f259, %f258, %f257;
	add.s32 	%r217, %r217, -2;
	mul.wide.s32 	%rd49, %r217, 4;
	add.s64 	%rd50, %rd1, %rd49;
	ld.global.f32 	%f260, [%rd50];
	fma.rn.f32 	%f261, %f260, %f259, %f572;
	add.f32 	%f262, %f571, %f259;
	add.s32 	%r133, %r215, 3;
	cvt.rn.f32.s32 	%f263, %r133;
	sub.f32 	%f264, %f263, %f58;
	neg.f32 	%f265, %f264;
	mul.f32 	%f266, %f264, %f265;
	div.rn.f32 	%f267, %f266, %f44;
	div.rn.f32 	%f268, %f267, %f44;
	mul.f32 	%f269, %f268, 0f3F000000;
	fma.rn.f32 	%f270, %f269, 0f3BBB989D, 0f3F000000;
	cvt.sat.f32.f32 	%f271, %f270;
	fma.rm.f32 	%f272, %f271, %f232, %f231;
	add.f32 	%f273, %f272, 0fCB40007F;
	neg.f32 	%f274, %f273;
	fma.rn.f32 	%f275, %f269, 0f3FB8AA3B, %f274;
	fma.rn.f32 	%f276, %f269, 0f32A57060, %f275;
	mov.b32 	%r134, %f272;
	shl.b32 	%r135, %r134, 23;
	mov.b32 	%f277, %r135;
	ex2.approx.ftz.f32 	%f278, %f276;
	mul.f32 	%f279, %f278, %f277;
	ld.global.f32 	%f280, [%rd48+4];
	fma.rn.f32 	%f570, %f280, %f279, %f242;
	cvt.rn.f32.s32 	%f281, %r130;
	add.f32 	%f282, %f45, %f281;
	neg.f32 	%f283, %f282;
	mul.f32 	%f284, %f282, %f283;
	div.rn.f32 	%f285, %f284, %f44;
	div.rn.f32 	%f286, %f285, %f44;
	mul.f32 	%f287, %f286, 0f3F000000;
	fma.rn.f32 	%f288, %f287, 0f3BBB989D, 0f3F000000;
	cvt.sat.f32.f32 	%f289, %f288;
	fma.rm.f32 	%f290, %f289, %f232, %f231;
	add.f32 	%f291, %f290, 0fCB40007F;
	neg.f32 	%f292, %f291;
	fma.rn.f32 	%f293, %f287, 0f3FB8AA3B, %f292;
	fma.rn.f32 	%f294, %f287, 0f32A57060, %f293;
	mov.b32 	%r136, %f290;
	shl.b32 	%r137, %r136, 23;
	mov.b32 	%f295, %r137;
	ex2.approx.ftz.f32 	%f296, %f294;
	mul.f32 	%f297, %f296, %f295;
	ld.global.f32 	%f298, [%rd50+-4];
	fma.rn.f32 	%f572, %f298, %f297, %f261;
	add.f32 	%f571, %f262, %f297;
	add.s32 	%r138, %r215, 4;
	setp.ne.s32 	%p14, %r138, %r68;
	mov.u32 	%r215, %r73;
	@%p14 bra 	$L__BB0_26;
$L__BB0_27:
	div.rn.f32 	%f299, %f572, %f571;
	div.rn.f32 	%f300, %f570, %f571;
	sub.f32 	%f301, %f299, %f300;
	mad.lo.s32 	%r139, %r5, %r78, %r46;
	mul.wide.s32 	%rd51, %r139, 4;
	add.s64 	%rd52, %rd1, %rd51;
	ld.global.f32 	%f302, [%rd52];
	sub.f32 	%f303, %f302, %f301;
	mul.wide.s32 	%rd53, %r4, 4;
	add.s64 	%rd54, %rd1, %rd53;
	st.global.f32 	[%rd54], %f303;
$L__BB0_28:
	ret;

}


// ===== COMPILED SASS (sm_100) =====

	.target	sm_100

	.elftype	@"ET_EXEC"


//--------------------- .note.nv.tkinfo           --------------------------
	.section	.note.nv.tkinfo,"",@"SHT_NOTE"
	.sectionflags	@"SHF_NOTE_NV_TKINFO"
	.tkinfo
        /*0018*/ 	.word	0x00000002
        /*0030*/ 	.string	""
        /*0030*/ 	.string	"ptxas"
        /*0030*/ 	.string	"Cuda compilation tools, release 13.0, V13.0.88"
        /*0030*/ 	.string	"Build cuda_13.0.r13.0/compiler.36424714_0"
        /*0030*/ 	.string	"-arch sm_100 -m 64 "



//--------------------- .note.nv.cuinfo           --------------------------
	.section	.note.nv.cuinfo,"",@"SHT_NOTE"
	.sectionflags	@"SHF_NOTE_NV_CUINFO"
        /*0018*/ 	.short	0x0002
        /*001a*/ 	.short	0x0064
        /*001c*/ 	.short	0x0082
	.zero		2


//--------------------- .nv.info                  --------------------------
	.section	.nv.info,"",@"SHT_CUDA_INFO"
	.align	4


	//----- nvinfo : EIATTR_REGCOUNT
	.align		4
        /*0000*/ 	.byte	0x04, 0x2f
        /*0002*/ 	.short	(.L_1 - .L_0)
	.align		4
.L_0:
        /*0004*/ 	.word	index@(_Z7paddingPfPifiiiii)
        /*0008*/ 	.word	0x00000024


	//----- nvinfo : EIATTR_FRAME_SIZE
	.align		4
.L_1:
        /*000c*/ 	.byte	0x04, 0x11
        /*000e*/ 	.short	(.L_3 - .L_2)
	.align		4
.L_2:
        /*0010*/ 	.word	index@($__internal_0_$__cuda_sm3x_div_rn_noftz_f32_slowpath)
        /*0014*/ 	.word	0x00000000


	//----- nvinfo : EIATTR_FRAME_SIZE
	.align		4
.L_3:
        /*0018*/ 	.byte	0x04, 0x11
        /*001a*/ 	.short	(.L_5 - .L_4)
	.align		4
.L_4:
        /*001c*/ 	.word	index@(_Z7paddingPfPifiiiii)
        /*0020*/ 	.word	0x00000000


	//----- nvinfo : EIATTR_MIN_STACK_SIZE
	.align		4
.L_5:
        /*0024*/ 	.byte	0x04, 0x12
        /*0026*/ 	.short	(.L_7 - .L_6)
	.align		4
.L_6:
        /*0028*/ 	.word	index@(_Z7paddingPfPifiiiii)
        /*002c*/ 	.word	0x00000000
.L_7:


//--------------------- .nv.compat                --------------------------
	.section	.nv.compat,"",@"SHT_CUDA_COMPAT_INFO"
	.align	4
        /*0000*/ 	.byte	0x02, 0x09, 0x00, 0x00, 0x02, 0x02, 0x01, 0x00, 0x02, 0x05, 0x05, 0x00, 0x03, 0x07, 0x01, 0x01
        /*0010*/ 	.byte	0x02, 0x03, 0x00, 0x00, 0x02, 0x06, 0x01, 0x00, 0x04, 0x0b, 0x08, 0x00, 0x01, 0x00, 0x00, 0x00
        /*0020*/ 	.byte	0x00, 0x00, 0x00, 0x00


//--------------------- .nv.info._Z7paddingPfPifiiiii --------------------------
	.section	.nv.info._Z7paddingPfPifiiiii,"",@"SHT_CUDA_INFO"
	.sectionflags	@""
	.align	4


	//----- nvinfo : EIATTR_CUDA_API_VERSION
	.align		4
        /*0000*/ 	.byte	0x04, 0x37
        /*0002*/ 	.short	(.L_9 - .L_8)
.L_8:
        /*0004*/ 	.word	0x00000082


	//----- nvinfo : EIATTR_KPARAM_INFO
	.align		4
.L_9:
        /*0008*/ 	.byte	0x04, 0x17
        /*000a*/ 	.short	(.L_11 - .L_10)
.L_10:
        /*000c*/ 	.word	0x00000000
        /*0010*/ 	.short	0x0007
        /*0012*/ 	.short	0x0024
        /*0014*/ 	.byte	0x00, 0xf0, 0x11, 0x00


	//----- nvinfo : EIATTR_KPARAM_INFO
	.align		4
.L_11:
        /*0018*/ 	.byte	0x04, 0x17
        /*001a*/ 	.short	(.L_13 - .L_12)
.L_12:
        /*001c*/ 	.word	0x00000000
        /*0020*/ 	.short	0x0006
        /*0022*/ 	.short	0x0020
        /*0024*/ 	.byte	0x00, 0xf0, 0x11, 0x00


	//----- nvinfo : EIATTR_KPARAM_INFO
	.align		4
.L_13:
        /*0028*/ 	.byte	0x04, 0x17
        /*002a*/ 	.short	(.L_15 - .L_14)
.L_14:
        /*002c*/ 	.word	0x00000000
        /*0030*/ 	.short	0x0005
        /*0032*/ 	.short	0x001c
        /*0034*/ 	.byte	0x00, 0xf0, 0x11, 0x00


	//----- nvinfo : EIATTR_KPARAM_INFO
	.align		4
.L_15:
        /*0038*/ 	.byte	0x04, 0x17
        /*003a*/ 	.short	(.L_17 - .L_16)
.L_16:
        /*003c*/ 	.word	0x00000000
        /*0040*/ 	.short	0x0004
        /*0042*/ 	.short	0x0018
        /*0044*/ 	.byte	0x00, 0xf0, 0x11, 0x00


	//----- nvinfo : EIATTR_KPARAM_INFO
	.align		4
.L_17:
        /*0048*/ 	.byte	0x04, 0x17
        /*004a*/ 	.short	(.L_19 - .L_18)
.L_18:
        /*004c*/ 	.word	0x00000000
        /*0050*/ 	.short	0x0003
        /*0052*/ 	.short	0x0014
        /*0054*/ 	.byte	0x00, 0xf0, 0x11, 0x00


	//----- nvinfo : EIATTR_KPARAM_INFO
	.align		4
.L_19:
        /*0058*/ 	.byte	0x04, 0x17
        /*005a*/ 	.short	(.L_21 - .L_20)
.L_20:
        /*005c*/ 	.word	0x00000000
        /*0060*/ 	.short	0x0002
        /*0062*/ 	.short	0x0010
        /*0064*/ 	.byte	0x00, 0xf0, 0x11, 0x00


	//----- nvinfo : EIATTR_KPARAM_INFO
	.align		4
.L_21:
        /*0068*/ 	.byte	0x04, 0x17
        /*006a*/ 	.short	(.L_23 - .L_22)
.L_22:
        /*006c*/ 	.word	0x00000000
        /*0070*/ 	.short	0x0001
        /*0072*/ 	.short	0x0008
        /*0074*/ 	.byte	0x00, 0xf5, 0x21, 0x00


	//----- nvinfo : EIATTR_KPARAM_INFO
	.align		4
.L_23:
        /*0078*/ 	.byte	0x04, 0x17
        /*007a*/ 	.short	(.L_25 - .L_24)
.L_24:
        /*007c*/ 	.word	0x00000000
        /*0080*/ 	.short	0x0000
        /*0082*/ 	.short	0x0000
        /*0084*/ 	.byte	0x00, 0xf5, 0x21, 0x00


	//----- nvinfo : EIATTR_SPARSE_MMA_MASK
	.align		4
.L_25:
        /*0088*/ 	.byte	0x03, 0x50
        /*008a*/ 	.short	0x0000


	//----- nvinfo : EIATTR_MAXREG_COUNT
	.align		4
        /*008c*/ 	.byte	0x03, 0x1b
        /*008e*/ 	.short	0x00ff


	//----- nvinfo : EIATTR_MERCURY_ISA_VERSION
	.align		4
        /*0090*/ 	.byte	0x03, 0x5f
        /*0092*/ 	.short	0x0101


	//----- nvinfo : EIATTR_VRC_CTA_INIT_COUNT
	.align		4
        /*0094*/ 	.byte	0x02, 0x4a
	.zero		1
	.zero		1


	//----- nvinfo : EIATTR_EXIT_INSTR_OFFSETS
	.align		4
        /*0098*/ 	.byte	0x04, 0x1c
        /*009a*/ 	.short	(.L_27 - .L_26)


	//   ....[0]....
.L_26:
        /*009c*/ 	.word	0x000000e0


	//   ....[1]....
        /*00a0*/ 	.word	0x00001950


	//   ....[2]....
        /*00a4*/ 	.word	0x000019b0


	//   ....[3]....
        /*00a8*/ 	.word	0x000030c0


	//   ....[4]....
        /*00ac*/ 	.word	0x000031d0


	//   ....[5]....
        /*00b0*/ 	.word	0x00004990


	//   ....[6]....
        /*00b4*/ 	.word	0x00006120


	//----- nvinfo : EIATTR_CRS_STACK_SIZE
	.align		4
.L_27:
        /*00b8*/ 	.byte	0x04, 0x1e
        /*00ba*/ 	.short	(.L_29 - .L_28)
.L_28:
        /*00bc*/ 	.word	0x00000000


	//----- nvinfo : EIATTR_CBANK_PARAM_SIZE
	.align		4
.L_29:
        /*00c0*/ 	.byte	0x03, 0x19
        /*00c2*/ 	.short	0x0028


	//----- nvinfo : EIATTR_PARAM_CBANK
	.align		4
        /*00c4*/ 	.byte	0x04, 0x0a
        /*00c6*/ 	.short	(.L_31 - .L_30)
	.align		4
.L_30:
        /*00c8*/ 	.word	index@(.nv.constant0._Z7paddingPfPifiiiii)
        /*00cc*/ 	.short	0x0380
        /*00ce*/ 	.short	0x0028


	//----- nvinfo : EIATTR_SW_WAR
	.align		4
.L_31:
        /*00d0*/ 	.byte	0x04, 0x36
        /*00d2*/ 	.short	(.L_33 - .L_32)
.L_32:
        /*00d4*/ 	.word	0x00000008
.L_33:


//--------------------- .nv.callgraph             --------------------------
	.section	.nv.callgraph,"",@"SHT_CUDA_CALLGRAPH"
	.align	4
	.sectionentsize	8
	.align		4
        /*0000*/ 	.word	0x00000000
	.align		4
        /*0004*/ 	.word	0xffffffff
	.align		4
        /*0008*/ 	.word	0x00000000
	.align		4
        /*000c*/ 	.word	0xfffffffe
	.align		4
        /*0010*/ 	.word	0x00000000
	.align		4
        /*0014*/ 	.word	0xfffffffd
	.align		4
        /*0018*/ 	.word	0x00000000
	.align		4
        /*001c*/ 	.word	0xfffffffc


//--------------------- .text._Z7paddingPfPifiiiii --------------------------
	.section	.text._Z7paddingPfPifiiiii,"ax",@progbits
	.align	128
        .global         _Z7paddingPfPifiiiii
        .type           _Z7paddingPfPifiiiii,@function
        .size           _Z7paddingPfPifiiiii,(.L_x_141 - _Z7paddingPfPifiiiii)
        .other          _Z7paddingPfPifiiiii,@"STO_CUDA_ENTRY STV_DEFAULT"
_Z7paddingPfPifiiiii:
.text._Z7paddingPfPifiiiii:
[----:B------:R-:W-:Y:S01]  /*0000*/  LDC R1, c[0x0][0x37c] ;  /* 0x0000df00ff017b82 */ /* 0x000fe20000000800 */
[----:B------:R-:W0:Y:S01]  /*0010*/  S2R R9, SR_CTAID.Y ;  /* 0x0000000000097919 */ /* 0x000e220000002600 */
[----:B------:R-:W1:Y:S06]  /*0020*/  LDCU UR4, c[0x0][0x360] ;  /* 0x00006c00ff0477ac */ /* 0x000e6c0008000800 */
[----:B------:R-:W2:Y:S01]  /*0030*/  LDC R19, c[0x0][0x394] ;  /* 0x0000e500ff137b82 */ /* 0x000ea20000000800 */
[----:B------:R-:W0:Y:S01]  /*0040*/  S2R R2, SR_TID.Y ;  /* 0x0000000000027919 */ /* 0x000e220000002200 */
[----:B------:R-:W0:Y:S01]  /*0050*/  LDCU UR5, c[0x0][0x364] ;  /* 0x00006c80ff0577ac */ /* 0x000e220008000800 */
[----:B------:R-:W1:Y:S01]  /*0060*/  S2R R0, SR_CTAID.X ;  /* 0x0000000000007919 */ /* 0x000e620000002500 */
[----:B------:R-:W3:Y:S01]  /*0070*/  LDCU.64 UR8, c[0x0][0x398] ;  /* 0x00007300ff0877ac */ /* 0x000ee20008000a00 */
[----:B------:R-:W1:Y:S01]  /*0080*/  S2R R3, SR_TID.X ;  /* 0x0000000000037919 */ /* 0x000e620000002100 */
[----:B0-----:R-:W-:-:S05]  /*0090*/  IMAD R9, R9, UR5, R2 ;  /* 0x0000000509097c24 */ /* 0x001fca000f8e0202 */
[----:B---3--:R-:W-:Y:S01]  /*00a0*/  ISETP.GE.AND P0, PT, R9, UR8, PT ;  /* 0x0000000809007c0c */ /* 0x008fe2000bf06270 */
[----:B-1----:R-:W-:-:S05]  /*00b0*/  IMAD R0, R0, UR4, R3 ;  /* 0x0000000400007c24 */ /* 0x002fca000f8e0203 */
[----:B------:R-:W-:-:S04]  /*00c0*/  ISETP.GE.OR P0, PT, R0, UR9, P0 ;  /* 0x0000000900007c0c */ /* 0x000fc80008706670 */
[----:B--2---:R-:W-:-:S13]  /*00d0*/  ISETP.LT.OR P0, PT, R0, R19, P0 ;  /* 0x000000130000720c */ /* 0x004fda0000701670 */
[----:B------:R-:W-:Y:S05]  /*00e0*/  @P0 EXIT ;  /* 0x000000000000094d */ /* 0x000fea0003800000 */
[----:B------:R-:W0:Y:S01]  /*00f0*/  LDC.64 R2, c[0x0][0x388] ;  /* 0x0000e200ff027b82 */ /* 0x000e220000000a00 */
[----:B------:R-:W1:Y:S07]  /*0100*/  LDCU.64 UR6, c[0x0][0x358] ;  /* 0x00006b00ff0677ac */ /* 0x000e6e0008000a00 */
[----:B------:R-:W2:Y:S01]  /*0110*/  LDC R12, c[0x0][0x390] ;  /* 0x0000e400ff0c7b82 */ /* 0x000ea20000000800 */
[----:B0-----:R-:W-:-:S06]  /*0120*/  IMAD.WIDE.U32 R2, R9, 0x4, R2 ;  /* 0x0000000409027825 */ /* 0x001fcc00078e0002 */
[----:B-1----:R0:W5:Y:S01]  /*0130*/  LDG.E R3, desc[UR6][R2.64] ;  /* 0x0000000602037981 */ /* 0x002162000c1e1900 */
[----:B------:R-:W-:Y:S02]  /*0140*/  IMAD R9, R9, UR9, RZ ;  /* 0x0000000909097c24 */ /* 0x000fe4000f8e02ff */
[----:B--2---:R-:W-:Y:S02]  /*0150*/  FADD R11, R12, R12 ;  /* 0x0000000c0c0b7221 */ /* 0x004fe40000000000 */
[----:B------:R-:W-:Y:S01]  /*0160*/  F2I.NTZ R12, R12 ;  /* 0x0000000c000c7305 */ /* 0x000fe20000203100 */
[----:B------:R-:W-:-:S07]  /*0170*/  IADD3 R4, PT, PT, R0, R9, RZ ;  /* 0x0000000900047210 */ /* 0x000fce0007ffe0ff */
[----:B------:R-:W1:Y:S02]  /*0180*/  F2I.NTZ R11, R11 ;  /* 0x0000000b000b7305 */ /* 0x000e640000203100 */
[----:B-1----:R-:W-:-:S13]  /*0190*/  ISETP.GT.AND P0, PT, R11, R19, PT ;  /* 0x000000130b00720c */ /* 0x002fda0003f04270 */
[----:B0-----:R-:W-:Y:S05]  /*01a0*/  @!P0 BRA `(.L_x_0) ;  /* 0x0000002c00c88947 */ /* 0x001fea0003800000 */
[----:B------:R-:W-:Y:S02]  /*01b0*/  IADD3 R14, PT, PT, -R0, R11, RZ ;  /* 0x0000000b000e7210 */ /* 0x000fe40007ffe1ff */
[----:B------:R-:W-:Y:S02]  /*01c0*/  VIADDMNMX R2, R11, -R12, R12, !PT ;  /* 0x8000000c0b027246 */ /* 0x000fe4000780010c */
[----:B------:R-:W-:Y:S02]  /*01d0*/  ISETP.GT.AND P0, PT, R14, -0x1, PT ;  /* 0xffffffff0e00780c */ /* 0x000fe40003f04270 */
[----:B------:R-:W-:-:S04]  /*01e0*/  LOP3.LUT R2, RZ, R2, RZ, 0x33, !PT ;  /* 0x00000002ff027212 */ /* 0x000fc800078e33ff */
[----:B------:R-:W-:-:S07]  /*01f0*/  VIADDMNMX R19, R2, R19, 0x1e, PT ;  /* 0x0000001e02137446 */ /* 0x000fce0003800113 */
[----:B------:R-:W-:Y:S05]  /*0200*/  @P0 BRA `(.L_x_1) ;  /* 0x0000001400ec0947 */ /* 0x000fea0003800000 */
[----:B------:R-:W0:Y:S02]  /*0210*/  LDCU UR4, c[0x0][0x3a0] ;  /* 0x00007400ff0477ac */ /* 0x000e240008000800 */
[----:B0-----:R-:W-:-:S06]  /*0220*/  UIADD3 UR4, UPT, UPT, UR9, -UR4, URZ ;  /* 0x8000000409047290 */ /* 0x001fcc000fffe0ff */
[----:B------:R-:W-:-:S13]  /*0230*/  ISETP.GE.AND P0, PT, R0, UR4, PT ;  /* 0x0000000400007c0c */ /* 0x000fda000bf06270 */
[----:B------:R-:W-:Y:S05]  /*0240*/  @P0 BRA `(.L_x_2) ;  /* 0x0000001400c40947 */ /* 0x000fea0003800000 */
[----:B------:R-:W-:Y:S01]  /*0250*/  HFMA2 R13, -RZ, RZ, 1.666015625, -0.052093505859375 ;  /* 0x3eaaaaabff0d7431 */ /* 0x000fe200000001ff */
[----:B------:R-:W-:Y:S02]  /*0260*/  MOV R2, 0x40400000 ;  /* 0x4040000000027802 */ /* 0x000fe40000000f00 */
[----:B------:R-:W-:-:S04]  /*0270*/  I2FP.F32.S32 R0, R19 ;  /* 0x0000001300007245 */ /* 0x000fc80000201400 */
[----:B------:R-:W0:Y:S01]  /*0280*/  FCHK P0, R0, 3 ;  /* 0x4040000000007902 */ /* 0x000e220000000000 */
[----:B------:R-:W-:-:S04]  /*0290*/  FFMA R2, R13, -R2, 1 ;  /* 0x3f8000000d027423 */ /* 0x000fc80000000802 */
[----:B------:R-:W-:-:S04]  /*02a0*/  FFMA R13, R2, R13, 0.3333333432674407959 ;  /* 0x3eaaaaab020d7423 */ /* 0x000fc8000000000d */
[----:B------:R-:W-:-:S04]  /*02b0*/  FFMA R2, R0, R13, RZ ;  /* 0x0000000d00027223 */ /* 0x000fc800000000ff */
[----:B------:R-:W-:-:S04]  /*02c0*/  FFMA R5, R2, -3, R0 ;  /* 0xc040000002057823 */ /* 0x000fc80000000000 */
[----:B------:R-:W-:Y:S01]  /*02d0*/  FFMA R13, R13, R5, R2 ;  /* 0x000000050d0d7223 */ /* 0x000fe20000000002 */
[----:B0-----:R-:W-:Y:S06]  /*02e0*/  @!P0 BRA `(.L_x_3) ;  /* 0x0000000000108947 */ /* 0x001fec0003800000 */
[----:B------:R-:W-:Y:S02]  /*02f0*/  MOV R29, 0x40400000 ;  /* 0x40400000001d7802 */ /* 0x000fe40000000f00 */
[----:B------:R-:W-:-:S07]  /*0300*/  MOV R2, 0x320 ;  /* 0x0000032000027802 */ /* 0x000fce0000000f00 */
[----:B-----5:R-:W-:Y:S05]  /*0310*/  CALL.REL.NOINC `($__internal_0_$__cuda_sm3x_div_rn_noftz_f32_slowpath) ;  /* 0x0000005c00847944 */ /* 0x020fea0003c00000 */
[----:B------:R-:W-:-:S07]  /*0320*/  MOV R13, R0 ;  /* 0x00000000000d7202 */ /* 0x000fce0000000f00 */
.L_x_3:
[CC--:B------:R-:W-:Y:S02]  /*0330*/  IADD3 R14, PT, PT, R12.reuse, -R19.reuse, RZ ;  /* 0x800000130c0e7210 */ /* 0x0c0fe40007ffe0ff */
[----:B------:R-:W-:Y:S02]  /*0340*/  CS2R R6, SRZ ;  /* 0x0000000000067805 */ /* 0x000fe4000001ff00 */
[----:B------:R-:W-:Y:S02]  /*0350*/  IADD3 R5, PT, PT, R12, R19, RZ ;  /* 0x000000130c057210 */ /* 0x000fe40007ffe0ff */
[----:B------:R-:W-:Y:S02]  /*0360*/  MOV R8, RZ ;  /* 0x000000ff00087202 */ /* 0x000fe40000000f00 */
[----:B------:R-:W-:-:S13]  /*0370*/  ISETP.GT.AND P0, PT, R14, R5, PT ;  /* 0x000000050e00720c */ /* 0x000fda0003f04270 */
[----:B------:R-:W-:Y:S05]  /*0380*/  @P0 BRA `(.L_x_4) ;  /* 0x0000001000d80947 */ /* 0x000fea0003800000 */
[----:B------:R-:W0:Y:S01]  /*0390*/  LDCU UR4, c[0x0][0x390] ;  /* 0x00007200ff0477ac */ /* 0x000e220008000800 */
[----:B------:R-:W1:Y:S01]  /*03a0*/  MUFU.RCP R2, R13 ;  /* 0x0000000d00027308 */ /* 0x000e620000001000 */
[----:B------:R-:W-:Y:S01]  /*03b0*/  I2FP.F32.S32 R0, R14 ;  /* 0x0000000e00007245 */ /* 0x000fe20000201400 */
[----:B------:R-:W-:Y:S04]  /*03c0*/  BSSY.RECONVERGENT B2, `(.L_x_5) ;  /* 0x000000e000027945 */ /* 0x000fe80003800200 */
[----:B0-----:R-:W-:Y:S01]  /*03d0*/  FADD R0, R0, -UR4 ;  /* 0x8000000400007e21 */ /* 0x001fe20008000000 */
[----:B-1----:R-:W-:-:S03]  /*03e0*/  FFMA R5, R2, -R13, 1 ;  /* 0x3f80000002057423 */ /* 0x002fc6000000080d */
[----:B------:R-:W-:Y:S01]  /*03f0*/  FMUL R0, R0, -R0 ;  /* 0x8000000000007220 */ /* 0x000fe20000400000 */
[----:B------:R-:W-:-:S03]  /*0400*/  FFMA R5, R2, R5, R2 ;  /* 0x0000000502057223 */ /* 0x000fc60000000002 */
[----:B------:R-:W0:Y:S01]  /*0410*/  FCHK P0, R0, R13 ;  /* 0x0000000d00007302 */ /* 0x000e220000000000 */
[----:B------:R-:W-:-:S04]  /*0420*/  FFMA R2, R0, R5, RZ ;  /* 0x0000000500027223 */ /* 0x000fc800000000ff */
[----:B------:R-:W-:-:S04]  /*0430*/  FFMA R6, R2, -R13, R0 ;  /* 0x8000000d02067223 */ /* 0x000fc80000000000 */
[----:B------:R-:W-:Y:S01]  /*0440*/  FFMA R2, R5, R6, R2 ;  /* 0x0000000605027223 */ /* 0x000fe20000000002 */
[----:B0-----:R-:W-:Y:S06]  /*0450*/  @!P0 BRA `(.L_x_6) ;  /* 0x0000000000108947 */ /* 0x001fec0003800000 */
[----:B------:R-:W-:Y:S02]  /*0460*/  MOV R29, R13 ;  /* 0x0000000d001d7202 */ /* 0x000fe40000000f00 */
[----:B------:R-:W-:-:S07]  /*0470*/  MOV R2, 0x490 ;  /* 0x0000049000027802 */ /* 0x000fce0000000f00 */
[----:B-----5:R-:W-:Y:S05]  /*0480*/  CALL.REL.NOINC `($__internal_0_$__cuda_sm3x_div_rn_noftz_f32_slowpath) ;  /* 0x0000005c00287944 */ /* 0x020fea0003c00000 */
[----:B------:R-:W-:-:S07]  /*0490*/  MOV R2, R0 ;  /* 0x0000000000027202 */ /* 0x000fce0000000f00 */
.L_x_6:
[----:B------:R-:W-:Y:S05]  /*04a0*/  BSYNC.RECONVERGENT B2 ;  /* 0x0000000000027941 */ /* 0x000fea0003800200 */
.L_x_5:
[----:B------:R-:W0:Y:S01]  /*04b0*/  MUFU.RCP R0, R13 ;  /* 0x0000000d00007308 */ /* 0x000e220000001000 */
[----:B------:R-:W1:Y:S01]  /*04c0*/  LDC R8, c[0x0][0x390] ;  /* 0x0000e400ff087b82 */ /* 0x000e620000000800 */
[----:B------:R-:W-:Y:S06]  /*04d0*/  BSSY.RECONVERGENT B2, `(.L_x_7) ;  /* 0x000000e000027945 */ /* 0x000fec0003800200 */
[----:B------:R-:W2:Y:S01]  /*04e0*/  FCHK P0, R2, R13 ;  /* 0x0000000d02007302 */ /* 0x000ea20000000000 */
[----:B0-----:R-:W-:-:S04]  /*04f0*/  FFMA R5, R0, -R13, 1 ;  /* 0x3f80000000057423 */ /* 0x001fc8000000080d */
[----:B------:R-:W-:-:S04]  /*0500*/  FFMA R0, R0, R5, R0 ;  /* 0x0000000500007223 */ /* 0x000fc80000000000 */
[----:B------:R-:W-:Y:S01]  /*0510*/  FFMA R7, R0, R2, RZ ;  /* 0x0000000200077223 */ /* 0x000fe200000000ff */
[----:B-1----:R-:W-:-:S03]  /*0520*/  FADD R5, R8, R8 ;  /* 0x0000000808057221 */ /* 0x002fc60000000000 */
[----:B------:R-:W-:Y:S01]  /*0530*/  FFMA R6, R7, -R13, R2 ;  /* 0x8000000d07067223 */ /* 0x000fe20000000002 */
[----:B------:R-:W-:-:S03]  /*0540*/  FADD R5, -R5, R8 ;  /* 0x0000000805057221 */ /* 0x000fc60000000100 */
[----:B------:R-:W-:Y:S01]  /*0550*/  FFMA R0, R0, R6, R7 ;  /* 0x0000000600007223 */ /* 0x000fe20000000007 */
[----:B--2---:R-:W-:Y:S06]  /*0560*/  @!P0 BRA `(.L_x_8) ;  /* 0x0000000000108947 */ /* 0x004fec0003800000 */
[----:B------:R-:W-:Y:S02]  /*0570*/  MOV R0, R2 ;  /* 0x0000000200007202 */ /* 0x000fe40000000f00 */
[----:B------:R-:W-:Y:S02]  /*0580*/  MOV R29, R13 ;  /* 0x0000000d001d7202 */ /* 0x000fe40000000f00 */
[----:B------:R-:W-:-:S07]  /*0590*/  MOV R2, 0x5b0 ;  /* 0x000005b000027802 */ /* 0x000fce0000000f00 */
[----:B-----5:R-:W-:Y:S05]  /*05a0*/  CALL.REL.NOINC `($__internal_0_$__cuda_sm3x_div_rn_noftz_f32_slowpath) ;  /* 0x0000005800e07944 */ /* 0x020fea0003c00000 */
.L_x_8:
[----:B------:R-:W-:Y:S05]  /*05b0*/  BSYNC.RECONVERGENT B2 ;  /* 0x0000000000027941 */ /* 0x000fea0003800200 */
.L_x_7:
[----:B------:R-:W0:Y:S01]  /*05c0*/  LDC.64 R16, c[0x0][0x380] ;  /* 0x0000e000ff107b82 */ /* 0x000e220000000a00 */
[----:B------:R-:W-:-:S05]  /*05d0*/  IADD3 R7, PT, PT, R9, R14, RZ ;  /* 0x0000000e09077210 */ /* 0x000fca0007ffe0ff */
[----:B0-----:R-:W-:-:S06]  /*05e0*/  IMAD.WIDE R16, R7, 0x4, R16 ;  /* 0x0000000407107825 */ /* 0x001fcc00078e0210 */
[----:B------:R-:W2:Y:S01]  /*05f0*/  LDG.E R17, desc[UR6][R16.64] ;  /* 0x0000000610117981 */ /* 0x000ea2000c1e1900 */
[----:B------:R-:W-:Y:S02]  /*0600*/  HFMA2 R7, -RZ, RZ, 0.96630859375, -0.0022525787353515625 ;  /* 0x3bbb989dff077431 */ /* 0x000fe400000001ff */
[----:B------:R-:W-:Y:S01]  /*0610*/  FMUL R0, R0, 0.5 ;  /* 0x3f00000000007820 */ /* 0x000fe20000400000 */
[----:B------:R-:W-:Y:S01]  /*0620*/  MOV R15, 0x437c0000 ;  /* 0x437c0000000f7802 */ /* 0x000fe20000000f00 */
[----:B------:R-:W0:Y:S01]  /*0630*/  MUFU.RCP R10, R13 ;  /* 0x0000000d000a7308 */ /* 0x000e220000001000 */
[----:B------:R-:W-:Y:S01]  /*0640*/  IADD3 R6, PT, PT, R11, -R14, RZ ;  /* 0x8000000e0b067210 */ /* 0x000fe20007ffe0ff */
[----:B------:R-:W-:Y:S01]  /*0650*/  BSSY.RECONVERGENT B2, `(.L_x_9) ;  /* 0x0000019000027945 */ /* 0x000fe20003800200 */
[----:B------:R-:W-:-:S04]  /*0660*/  FFMA.SAT R2, R0, R7, 0.5 ;  /* 0x3f00000000027423 */ /* 0x000fc80000002007 */
[----:B------:R-:W-:-:S04]  /*0670*/  FFMA.RM R2, R2, R15, 12582913 ;  /* 0x4b40000102027423 */ /* 0x000fc8000000400f */
[----:B------:R-:W-:Y:S01]  /*0680*/  FADD R7, R2, -12583039 ;  /* 0xcb40007f02077421 */ /* 0x000fe20000000000 */
[----:B0-----:R-:W-:-:S03]  /*0690*/  FFMA R15, R10, -R13, 1 ;  /* 0x3f8000000a0f7423 */ /* 0x001fc6000000080d */
[----:B------:R-:W-:-:S04]  /*06a0*/  FFMA R7, R0, 1.4426950216293334961, -R7 ;  /* 0x3fb8aa3b00077823 */ /* 0x000fc80000000807 */
[----:B------:R-:W-:Y:S01]  /*06b0*/  FFMA R7, R0, 1.925963033500011079e-08, R7 ;  /* 0x32a5706000077823 */ /* 0x000fe20000000007 */
[----:B------:R-:W-:-:S05]  /*06c0*/  I2FP.F32.S32 R0, R6 ;  /* 0x0000000600007245 */ /* 0x000fca0000201400 */
[----:B------:R-:W-:Y:S01]  /*06d0*/  FADD R8, R0, R5 ;  /* 0x0000000500087221 */ /* 0x000fe20000000000 */
[----:B------:R-:W-:Y:S01]  /*06e0*/  FFMA R0, R10, R15, R10 ;  /* 0x0000000f0a007223 */ /* 0x000fe2000000000a */
[----:B------:R-:W0:Y:S02]  /*06f0*/  MUFU.EX2 R7, R7 ;  /* 0x0000000700077308 */ /* 0x000e240000000800 */
[----:B------:R-:W-:Y:S01]  /*0700*/  FMUL R10, R8, -R8 ;  /* 0x80000008080a7220 */ /* 0x000fe20000400000 */
[----:B------:R-:W-:-:S03]  /*0710*/  SHF.L.U32 R8, R2, 0x17, RZ ;  /* 0x0000001702087819 */ /* 0x000fc600000006ff */
[----:B------:R-:W-:Y:S02]  /*0720*/  FFMA R15, R0, R10, RZ ;  /* 0x0000000a000f7223 */ /* 0x000fe400000000ff */
[----:B------:R-:W1:Y:S02]  /*0730*/  FCHK P0, R10, R13 ;  /* 0x0000000d0a007302 */ /* 0x000e640000000000 */
[----:B------:R-:W-:-:S04]  /*0740*/  FFMA R2, R15, -R13, R10 ;  /* 0x8000000d0f027223 */ /* 0x000fc8000000000a */
[----:B------:R-:W-:Y:S01]  /*0750*/  FFMA R2, R0, R2, R15 ;  /* 0x0000000200027223 */ /* 0x000fe2000000000f */
[----:B0-----:R-:W-:-:S04]  /*0760*/  FMUL R8, R8, R7 ;  /* 0x0000000708087220 */ /* 0x001fc80000400000 */
[----:B--2---:R-:W-:Y:S01]  /*0770*/  FFMA R8, R8, R17, RZ ;  /* 0x0000001108087223 */ /* 0x004fe200000000ff */
[----:B-1----:R-:W-:Y:S06]  /*0780*/  @!P0 BRA `(.L_x_10) ;  /* 0x0000000000148947 */ /* 0x002fec0003800000 */
[----:B------:R-:W-:Y:S02]  /*0790*/  MOV R0, R10 ;  /* 0x0000000a00007202 */ /* 0x000fe40000000f00 */
[----:B------:R-:W-:Y:S02]  /*07a0*/  MOV R29, R13 ;  /* 0x0000000d001d7202 */ /* 0x000fe40000000f00 */
[----:B------:R-:W-:-:S07]  /*07b0*/  MOV R2, 0x7d0 ;  /* 0x000007d000027802 */ /* 0x000fce0000000f00 */
[----:B-----5:R-:W-:Y:S05]  /*07c0*/  CALL.REL.NOINC `($__internal_0_$__cuda_sm3x_div_rn_noftz_f32_slowpath) ;  /* 0x0000005800587944 */ /* 0x020fea0003c00000 */
[----:B------:R-:W-:-:S07]  /*07d0*/  MOV R2, R0 ;  /* 0x0000000000027202 */ /* 0x000fce0000000f00 */
.L_x_10:
[----:B------:R-:W-:Y:S05]  /*07e0*/  BSYNC.RECONVERGENT B2 ;  /* 0x0000000000027941 */ /* 0x000fea0003800200 */
.L_x_9:
[----:B------:R-:W0:Y:S01]  /*07f0*/  MUFU.RCP R0, R13 ;  /* 0x0000000d00007308 */ /* 0x000e220000001000 */
[----:B------:R-:W-:Y:S07]  /*0800*/  BSSY.RECONVERGENT B2, `(.L_x_11) ;  /* 0x000000c000027945 */ /* 0x000fee0003800200 */
[----:B------:R-:W1:Y:S01]  /*0810*/  FCHK P0, R2, R13 ;  /* 0x0000000d02007302 */ /* 0x000e620000000000 */
[----:B0-----:R-:W-:-:S04]  /*0820*/  FFMA R7, R0, -R13, 1 ;  /* 0x3f80000000077423 */ /* 0x001fc8000000080d */
[----:B------:R-:W-:-:S04]  /*0830*/  FFMA R0, R0, R7, R0 ;  /* 0x0000000700007223 */ /* 0x000fc80000000000 */
[----:B------:R-:W-:-:S04]  /*0840*/  FFMA R7, R0, R2, RZ ;  /* 0x0000000200077223 */ /* 0x000fc800000000ff */
[----:B------:R-:W-:-:S04]  /*0850*/  FFMA R10, R7, -R13, R2 ;  /* 0x8000000d070a7223 */ /* 0x000fc80000000002 */
[----:B------:R-:W-:Y:S01]  /*0860*/  FFMA R0, R0, R10, R7 ;  /* 0x0000000a00007223 */ /* 0x000fe20000000007 */
[----:B-1----:R-:W-:Y:S06]  /*0870*/  @!P0 BRA `(.L_x_12) ;  /* 0x0000000000108947 */ /* 0x002fec0003800000 */
[----:B------:R-:W-:Y:S02]  /*0880*/  MOV R0, R2 ;  /* 0x0000000200007202 */ /* 0x000fe40000000f00 */
[----:B------:R-:W-:Y:S02]  /*0890*/  MOV R29, R13 ;  /* 0x0000000d001d7202 */ /* 0x000fe40000000f00 */
[----:B------:R-:W-:-:S07]  /*08a0*/  MOV R2, 0x8c0 ;  /* 0x000008c000027802 */ /* 0x000fce0000000f00 */
[----:B-----5:R-:W-:Y:S05]  /*08b0*/  CALL.REL.NOINC `($__internal_0_$__cuda_sm3x_div_rn_noftz_f32_slowpath) ;  /* 0x00000058001c7944 */ /* 0x020fea0003c00000 */
.L_x_12:
[----:B------:R-:W-:Y:S05]  /*08c0*/  BSYNC.RECONVERGENT B2 ;  /* 0x0000000000027941 */ /* 0x000fea0003800200 */
.L_x_11:
[----:B------:R-:W0:Y:S01]  /*08d0*/  LDC.64 R16, c[0x0][0x380] ;  /* 0x0000e000ff107b82 */ /* 0x000e220000000a00 */
[----:B------:R-:W1:Y:S02]  /*08e0*/  LDCU UR4, c[0x0][0x39c] ;  /* 0x00007380ff0477ac */ /* 0x000e640008000800 */
[----:B-1---5:R-:W-:-:S04]  /*08f0*/  IMAD R7, R3, UR4, R6 ;  /* 0x0000000403077c24 */ /* 0x022fc8000f8e0206 */
[----:B0-----:R-:W-:-:S06]  /*0900*/  IMAD.WIDE R6, R7, 0x4, R16 ;  /* 0x0000000407067825 */ /* 0x001fcc00078e0210 */
[----:B------:R0:W2:Y:S01]  /*0910*/  LDG.E R6, desc[UR6][R6.64] ;  /* 0x0000000606067981 */ /* 0x0000a2000c1e1900 */
[----:B------:R-:W-:Y:S02]  /*0920*/  HFMA2 R15, -RZ, RZ, 0.96630859375, -0.0022525787353515625 ;  /* 0x3bbb989dff0f7431 */ /* 0x000fe400000001ff */
[----:B------:R-:W-:Y:S01]  /*0930*/  FMUL R0, R0, 0.5 ;  /* 0x3f00000000007820 */ /* 0x000fe20000400000 */
[----:B------:R-:W-:Y:S02]  /*0940*/  MOV R17, 0x437c0000 ;  /* 0x437c000000117802 */ /* 0x000fe40000000f00 */
[----:B------:R-:W-:Y:S01]  /*0950*/  LOP3.LUT P0, RZ, R19, 0x7fffffff, RZ, 0xc0, !PT ;  /* 0x7fffffff13ff7812 */ /* 0x000fe2000780c0ff */
[----:B------:R-:W-:-:S04]  /*0960*/  FFMA.SAT R2, R0, R15, 0.5 ;  /* 0x3f00000000027423 */ /* 0x000fc8000000200f */
[----:B------:R-:W-:-:S04]  /*0970*/  FFMA.RM R2, R2, R17, 12582913 ;  /* 0x4b40000102027423 */ /* 0x000fc80000004011 */
[C---:B------:R-:W-:Y:S01]  /*0980*/  FADD R15, R2.reuse, -12583039 ;  /* 0xcb40007f020f7421 */ /* 0x040fe20000000000 */
[----:B------:R-:W-:-:S03]  /*0990*/  SHF.L.U32 R2, R2, 0x17, RZ ;  /* 0x0000001702027819 */ /* 0x000fc600000006ff */
[----:B------:R-:W-:-:S04]  /*09a0*/  FFMA R15, R0, 1.4426950216293334961, -R15 ;  /* 0x3fb8aa3b000f7823 */ /* 0x000fc8000000080f */
[----:B------:R-:W-:-:S06]  /*09b0*/  FFMA R15, R0, 1.925963033500011079e-08, R15 ;  /* 0x32a57060000f7823 */ /* 0x000fcc000000000f */
[----:B------:R-:W0:Y:S02]  /*09c0*/  MUFU.EX2 R15, R15 ;  /* 0x0000000f000f7308 */ /* 0x000e240000000800 */
[----:B0-----:R-:W-:-:S04]  /*09d0*/  FMUL R7, R2, R15 ;  /* 0x0000000f02077220 */ /* 0x001fc80000400000 */
[----:B--2---:R-:W-:Y:S01]  /*09e0*/  FFMA R6, R7, R6, RZ ;  /* 0x0000000607067223 */ /* 0x004fe200000000ff */
[----:B------:R-:W-:Y:S01]  /*09f0*/  FADD R7, RZ, R7 ;  /* 0x00000007ff077221 */ /* 0x000fe20000000000 */
[----:B------:R-:W-:Y:S06]  /*0a00*/  @!P0 BRA `(.L_x_4) ;  /* 0x0000000c00388947 */ /* 0x000fec0003800000 */
[----:B------:R-:W0:Y:S01]  /*0a10*/  LDC.64 R16, c[0x0][0x380] ;  /* 0x0000e000ff107b82 */ /* 0x000e220000000a00 */
[----:B------:R-:W-:Y:S02]  /*0a20*/  IADD3 R10, PT, PT, R11, R19, RZ ;  /* 0x000000130b0a7210 */ /* 0x000fe40007ffe0ff */
[-C--:B------:R-:W-:Y:S02]  /*0a30*/  LOP3.LUT R11, RZ, R12.reuse, RZ, 0x33, !PT ;  /* 0x0000000cff0b7212 */ /* 0x080fe400078e33ff */
[----:B------:R-:W-:Y:S01]  /*0a40*/  IADD3 R9, PT, PT, -R19, R12, R9 ;  /* 0x0000000c13097210 */ /* 0x000fe20007ffe109 */
[----:B------:R-:W-:Y:S01]  /*0a50*/  IMAD R15, R3, UR4, R10 ;  /* 0x00000004030f7c24 */ /* 0x000fe2000f8e020a */
[----:B------:R-:W-:Y:S02]  /*0a60*/  IADD3 R10, PT, PT, R10, R11, RZ ;  /* 0x0000000b0a0a7210 */ /* 0x000fe40007ffe0ff */
[----:B------:R-:W-:Y:S02]  /*0a70*/  IADD3 R11, PT, PT, R14, 0x1, RZ ;  /* 0x000000010e0b7810 */ /* 0x000fe40007ffe0ff */
[----:B------:R-:W-:-:S02]  /*0a80*/  IADD3 R12, PT, PT, -R12, R15, RZ ;  /* 0x0000000f0c0c7210 */ /* 0x000fc40007ffe1ff */
[----:B------:R-:W-:-:S07]  /*0a90*/  LEA R19, -R19, RZ, 0x1 ;  /* 0x000000ff13137211 */ /* 0x000fce00078e09ff */
.L_x_29:
[----:B------:R-:W1:Y:S01]  /*0aa0*/  LDCU UR4, c[0x0][0x390] ;  /* 0x00007200ff0477ac */ /* 0x000e620008000800 */
[----:B------:R-:W2:Y:S01]  /*0ab0*/  MUFU.RCP R2, R13 ;  /* 0x0000000d00027308 */ /* 0x000ea20000001000 */
[----:B------:R-:W-:Y:S01]  /*0ac0*/  I2FP.F32.S32 R0, R11 ;  /* 0x0000000b00007245 */ /* 0x000fe20000201400 */
[----:B------:R-:W-:Y:S01]  /*0ad0*/  BSSY.RECONVERGENT B2, `(.L_x_13) ;  /* 0x0000010000027945 */ /* 0x000fe20003800200 */
[----:B------:R-:W-:-:S03]  /*0ae0*/  IADD3 R18, PT, PT, R11, 0x1, RZ ;  /* 0x000000010b127810 */ /* 0x000fc60007ffe0ff */
[----:B-1----:R-:W-:Y:S01]  /*0af0*/  FADD R0, R0, -UR4 ;  /* 0x8000000400007e21 */ /* 0x002fe20008000000 */
[----:B--2---:R-:W-:-:S03]  /*0b00*/  FFMA R15, R2, -R13, 1 ;  /* 0x3f800000020f7423 */ /* 0x004fc6000000080d */
[----:B------:R-:W-:Y:S01]  /*0b10*/  FMUL R21, R0, -R0 ;  /* 0x8000000000157220 */ /* 0x000fe20000400000 */
[----:B------:R-:W-:-:S03]  /*0b20*/  FFMA R0, R2, R15, R2 ;  /* 0x0000000f02007223 */ /* 0x000fc60000000002 */
[----:B------:R-:W1:Y:S01]  /*0b30*/  FCHK P0, R21, R13 ;  /* 0x0000000d15007302 */ /* 0x000e620000000000 */
[----:B------:R-:W-:-:S04]  /*0b40*/  FFMA R2, R0, R21, RZ ;  /* 0x0000001500027223 */ /* 0x000fc800000000ff */
[----:B------:R-:W-:-:S04]  /*0b50*/  FFMA R15, R2, -R13, R21 ;  /* 0x8000000d020f7223 */ /* 0x000fc80000000015 */
[----:B------:R-:W-:Y:S01]  /*0b60*/  FFMA R2, R0, R15, R2 ;  /* 0x0000000f00027223 */ /* 0x000fe20000000002 */
[----:B-1----:R-:W-:Y:S06]  /*0b70*/  @!P0 BRA `(.L_x_14) ;  /* 0x0000000000148947 */ /* 0x002fec0003800000 */
[----:B------:R-:W-:Y:S02]  /*0b80*/  MOV R0, R21 ;  /* 0x0000001500007202 */ /* 0x000fe40000000f00 */
[----:B------:R-:W-:Y:S02]  /*0b90*/  MOV R29, R13 ;  /* 0x0000000d001d7202 */ /* 0x000fe40000000f00 */
[----:B------:R-:W-:-:S07]  /*0ba0*/  MOV R2, 0xbc0 ;  /* 0x00000bc000027802 */ /* 0x000fce0000000f00 */
[----:B0-----:R-:W-:Y:S05]  /*0bb0*/  CALL.REL.NOINC `($__internal_0_$__cuda_sm3x_div_rn_noftz_f32_slowpath) ;  /* 0x00000054005c7944 */ /* 0x001fea0003c00000 */
[----:B------:R-:W-:-:S07]  /*0bc0*/  MOV R2, R0 ;  /* 0x0000000000027202 */ /* 0x000fce0000000f00 */
.L_x_14:
[----:B------:R-:W-:Y:S05]  /*0bd0*/  BSYNC.RECONVERGENT B2 ;  /* 0x0000000000027941 */ /* 0x000fea0003800200 */
.L_x_13:
[----:B------:R-:W1:Y:S01]  /*0be0*/  MUFU.RCP R0, R13 ;  /* 0x0000000d00007308 */ /* 0x000e620000001000 */
[----:B------:R-:W-:Y:S07]  /*0bf0*/  BSSY.RECONVERGENT B2, `(.L_x_15) ;  /* 0x000000c000027945 */ /* 0x000fee0003800200 */
[----:B------:R-:W2:Y:S01]  /*0c00*/  FCHK P0, R2, R13 ;  /* 0x0000000d02007302 */ /* 0x000ea20000000000 */
[----:B-1----:R-:W-:-:S04]  /*0c10*/  FFMA R15, R0, -R13, 1 ;  /* 0x3f800000000f7423 */ /* 0x002fc8000000080d */
[----:B------:R-:W-:-:S04]  /*0c20*/  FFMA R0, R0, R15, R0 ;  /* 0x0000000f00007223 */ /* 0x000fc80000000000 */
[----:B------:R-:W-:-:S04]  /*0c30*/  FFMA R15, R0, R2, RZ ;  /* 0x00000002000f7223 */ /* 0x000fc800000000ff */
[----:B------:R-:W-:-:S04]  /*0c40*/  FFMA R14, R15, -R13, R2 ;  /* 0x8000000d0f0e7223 */ /* 0x000fc80000000002 */
[----:B------:R-:W-:Y:S01]  /*0c50*/  FFMA R0, R0, R14, R15 ;  /* 0x0000000e00007223 */ /* 0x000fe2000000000f */
[----:B--2---:R-:W-:Y:S06]  /*0c60*/  @!P0 BRA `(.L_x_16) ;  /* 0x0000000000108947 */ /* 0x004fec0003800000 */
[----:B------:R-:W-:Y:S02]  /*0c70*/  MOV R0, R2 ;  /* 0x0000000200007202 */ /* 0x000fe40000000f00 */
[----:B------:R-:W-:Y:S02]  /*0c80*/  MOV R29, R13 ;  /* 0x0000000d001d7202 */ /* 0x000fe40000000f00 */
[----:B------:R-:W-:-:S07]  /*0c90*/  MOV R2, 0xcb0 ;  /* 0x00000cb000027802 */ /* 0x000fce0000000f00 */
[----:B0-----:R-:W-:Y:S05]  /*0ca0*/  CALL.REL.NOINC `($__internal_0_$__cuda_sm3x_div_rn_noftz_f32_slowpath) ;  /* 0x0000005400207944 */ /* 0x001fea0003c00000 */
.L_x_16:
[----:B------:R-:W-:Y:S05]  /*0cb0*/  BSYNC.RECONVERGENT B2 ;  /* 0x0000000000027941 */ /* 0x000fea0003800200 */
.L_x_15:
[----:B------:R-:W-:-:S05]  /*0cc0*/  IADD3 R25, PT, PT, R9, 0x1, RZ ;  /* 0x0000000109197810 */ /* 0x000fca0007ffe0ff */
[----:B0-----:R-:W-:-:S05]  /*0cd0*/  IMAD.WIDE R24, R25, 0x4, R16 ;  /* 0x0000000419187825 */ /* 0x001fca00078e0210 */
[----:B------:R-:W2:Y:S01]  /*0ce0*/  LDG.E R15, desc[UR6][R24.64] ;  /* 0x00000006180f7981 */ /* 0x000ea2000c1e1900 */
[----:B------:R-:W-:Y:S02]  /*0cf0*/  HFMA2 R21, -RZ, RZ, 0.96630859375, -0.0022525787353515625 ;  /* 0x3bbb989dff157431 */ /* 0x000fe400000001ff */
[----:B------:R-:W-:Y:S01]  /*0d00*/  FMUL R0, R0, 0.5 ;  /* 0x3f00000000007820 */ /* 0x000fe20000400000 */
[----:B------:R-:W-:Y:S01]  /*0d10*/  MOV R23, 0x437c0000 ;  /* 0x437c000000177802 */ /* 0x000fe20000000f00 */
[----:B------:R-:W0:Y:S01]  /*0d20*/  MUFU.RCP R20, R13 ;  /* 0x0000000d00147308 */ /* 0x000e220000001000 */
[----:B------:R-:W-:Y:S01]  /*0d30*/  BSSY.RECONVERGENT B2, `(.L_x_17) ;  /* 0x000001a000027945 */ /* 0x000fe20003800200 */
[----:B------:R-:W-:-:S04]  /*0d40*/  FFMA.SAT R2, R0, R21, 0.5 ;  /* 0x3f00000000027423 */ /* 0x000fc80000002015 */
[----:B------:R-:W-:-:S04]  /*0d50*/  FFMA.RM R2, R2, R23, 12582913 ;  /* 0x4b40000102027423 */ /* 0x000fc80000004017 */
[C---:B------:R-:W-:Y:S01]  /*0d60*/  FADD R21, R2.reuse, -12583039 ;  /* 0xcb40007f02157421 */ /* 0x040fe20000000000 */
[----:B------:R-:W-:Y:S01]  /*0d70*/  SHF.L.U32 R2, R2, 0x17, RZ ;  /* 0x0000001702027819 */ /* 0x000fe200000006ff */
[----:B0-----:R-:W-:Y:S02]  /*0d80*/  FFMA R23, R20, -R13, 1 ;  /* 0x3f80000014177423 */ /* 0x001fe4000000080d */
[----:B------:R-:W-:-:S04]  /*0d90*/  FFMA R21, R0, 1.4426950216293334961, -R21 ;  /* 0x3fb8aa3b00157823 */ /* 0x000fc80000000815 */
[----:B------:R-:W-:Y:S01]  /*0da0*/  FFMA R21, R0, 1.925963033500011079e-08, R21 ;  /* 0x32a5706000157823 */ /* 0x000fe20000000015 */
[----:B------:R-:W-:-:S05]  /*0db0*/  I2FP.F32.S32 R0, R10 ;  /* 0x0000000a00007245 */ /* 0x000fca0000201400 */
[----:B------:R-:W-:Y:S01]  /*0dc0*/  FADD R14, R0, R5 ;  /* 0x00000005000e7221 */ /* 0x000fe20000000000 */
[----:B------:R-:W0:Y:S01]  /*0dd0*/  MUFU.EX2 R21, R21 ;  /* 0x0000001500157308 */ /* 0x000e220000000800 */
[----:B------:R-:W-:Y:S02]  /*0de0*/  FFMA R0, R20, R23, R20 ;  /* 0x0000001714007223 */ /* 0x000fe40000000014 */
[----:B------:R-:W-:-:S04]  /*0df0*/  FMUL R20, R14, -R14 ;  /* 0x8000000e0e147220 */ /* 0x000fc80000400000 */
[----:B------:R-:W-:Y:S01]  /*0e00*/  FFMA R27, R0, R20, RZ ;  /* 0x00000014001b7223 */ /* 0x000fe200000000ff */
[----:B------:R-:W1:Y:S03]  /*0e10*/  FCHK P0, R20, R13 ;  /* 0x0000000d14007302 */ /* 0x000e660000000000 */
[----:B------:R-:W-:Y:S01]  /*0e20*/  FFMA R14, R27, -R13, R20 ;  /* 0x8000000d1b0e7223 */ /* 0x000fe20000000014 */
[----:B0-----:R-:W-:-:S03]  /*0e30*/  FMUL R23, R2, R21 ;  /* 0x0000001502177220 */ /* 0x001fc60000400000 */
[----:B------:R-:W-:Y:S01]  /*0e40*/  FFMA R2, R0, R14, R27 ;  /* 0x0000000e00027223 */ /* 0x000fe2000000001b */
[----:B--2---:R-:W-:Y:S01]  /*0e50*/  FFMA R14, R23, R15, R8 ;  /* 0x0000000f170e7223 */ /* 0x004fe20000000008 */
[----:B------:R-:W-:Y:S01]  /*0e60*/  IADD3 R8, PT, PT, R10, -0x1, RZ ;  /* 0xffffffff0a087810 */ /* 0x000fe20007ffe0ff */
[----:B-1----:R-:W-:Y:S06]  /*0e70*/  @!P0 BRA `(.L_x_18) ;  /* 0x0000000000148947 */ /* 0x002fec0003800000 */
[----:B------:R-:W-:Y:S02]  /*0e80*/  MOV R0, R20 ;  /* 0x0000001400007202 */ /* 0x000fe40000000f00 */
[----:B------:R-:W-:Y:S02]  /*0e90*/  MOV R29, R13 ;  /* 0x0000000d001d7202 */ /* 0x000fe40000000f00 */
[----:B------:R-:W-:-:S07]  /*0ea0*/  MOV R2, 0xec0 ;  /* 0x00000ec000027802 */ /* 0x000fce0000000f00 */
[----:B------:R-:W-:Y:S05]  /*0eb0*/  CALL.REL.NOINC `($__internal_0_$__cuda_sm3x_div_rn_noftz_f32_slowpath) ;  /* 0x00000050009c7944 */ /* 0x000fea0003c00000 */
[----:B------:R-:W-:-:S07]  /*0ec0*/  MOV R2, R0 ;  /* 0x0000000000027202 */ /* 0x000fce0000000f00 */
.L_x_18:
[----:B------:R-:W-:Y:S05]  /*0ed0*/  BSYNC.RECONVERGENT B2 ;  /* 0x0000000000027941 */ /* 0x000fea0003800200 */
.L_x_17:
        /* <DEDUP_REMOVED lines=12> */
[----:B------:R-:W-:Y:S05]  /*0fa0*/  CALL.REL.NOINC `($__internal_0_$__cuda_sm3x_div_rn_noftz_f32_slowpath) ;  /* 0x0000005000607944 */ /* 0x000fea0003c00000 */
.L_x_20:
[----:B------:R-:W-:Y:S05]  /*0fb0*/  BSYNC.RECONVERGENT B2 ;  /* 0x0000000000027941 */ /* 0x000fea0003800200 */
.L_x_19:
[----:B------:R-:W-:Y:S01]  /*0fc0*/  IADD3 R21, PT, PT, R12, -0x1, RZ ;  /* 0xffffffff0c157810 */ /* 0x000fe20007ffe0ff */
[----:B------:R-:W-:Y:S02]  /*0fd0*/  HFMA2 R23, -RZ, RZ, 0.96630859375, -0.0022525787353515625 ;  /* 0x3bbb989dff177431 */ /* 0x000fe400000001ff */
[----:B------:R-:W-:Y:S01]  /*0fe0*/  FMUL R0, R0, 0.5 ;  /* 0x3f00000000007820 */ /* 0x000fe20000400000 */
[----:B------:R-:W-:Y:S01]  /*0ff0*/  MOV R27, 0x437c0000 ;  /* 0x437c0000001b7802 */ /* 0x000fe20000000f00 */
[----:B------:R-:W0:Y:S01]  /*1000*/  LDCU UR4, c[0x0][0x390] ;  /* 0x00007200ff0477ac */ /* 0x000e220008000800 */
[----:B------:R-:W-:-:S05]  /*1010*/  IMAD.WIDE R20, R21, 0x4, R16 ;  /* 0x0000000415147825 */ /* 0x000fca00078e0210 */
[----:B------:R-:W2:Y:S01]  /*1020*/  LDG.E R15, desc[UR6][R20.64] ;  /* 0x00000006140f7981 */ /* 0x000ea2000c1e1900 */
[----:B------:R-:W-:Y:S01]  /*1030*/  FFMA.SAT R2, R0, R23, 0.5 ;  /* 0x3f00000000027423 */ /* 0x000fe20000002017 */
[----:B------:R-:W1:Y:S01]  /*1040*/  MUFU.RCP R22, R13 ;  /* 0x0000000d00167308 */ /* 0x000e620000001000 */
[----:B------:R-:W-:Y:S01]  /*1050*/  I2FP.F32.S32 R18, R18 ;  /* 0x0000001200127245 */ /* 0x000fe20000201400 */
[----:B------:R-:W-:Y:S01]  /*1060*/  BSSY.RECONVERGENT B2, `(.L_x_21) ;  /* 0x0000018000027945 */ /* 0x000fe20003800200 */
[----:B------:R-:W-:-:S04]  /*1070*/  FFMA.RM R2, R2, R27, 12582913 ;  /* 0x4b40000102027423 */ /* 0x000fc8000000401b */
[C---:B------:R-:W-:Y:S01]  /*1080*/  FADD R23, R2.reuse, -12583039 ;  /* 0xcb40007f02177421 */ /* 0x040fe20000000000 */
[----:B------:R-:W-:Y:S01]  /*1090*/  SHF.L.U32 R2, R2, 0x17, RZ ;  /* 0x0000001702027819 */ /* 0x000fe200000006ff */
[----:B0-----:R-:W-:Y:S02]  /*10a0*/  FADD R18, R18, -UR4 ;  /* 0x8000000412127e21 */ /* 0x001fe40008000000 */
[----:B------:R-:W-:-:S04]  /*10b0*/  FFMA R23, R0, 1.4426950216293334961, -R23 ;  /* 0x3fb8aa3b00177823 */ /* 0x000fc80000000817 */
[----:B------:R-:W-:Y:S01]  /*10c0*/  FFMA R23, R0, 1.925963033500011079e-08, R23 ;  /* 0x32a5706000177823 */ /* 0x000fe20000000017 */
[----:B-1----:R-:W-:-:S04]  /*10d0*/  FFMA R27, R22, -R13, 1 ;  /* 0x3f800000161b7423 */ /* 0x002fc8000000080d */
[----:B------:R-:W-:Y:S01]  /*10e0*/  FFMA R0, R22, R27, R22 ;  /* 0x0000001b16007223 */ /* 0x000fe20000000016 */
[----:B------:R-:W0:Y:S01]  /*10f0*/  MUFU.EX2 R23, R23 ;  /* 0x0000001700177308 */ /* 0x000e220000000800 */
[----:B------:R-:W-:-:S04]  /*1100*/  FMUL R22, R18, -R18 ;  /* 0x8000001212167220 */ /* 0x000fc80000400000 */
[----:B------:R-:W-:-:S03]  /*1110*/  FFMA R29, R0, R22, RZ ;  /* 0x00000016001d7223 */ /* 0x000fc600000000ff */
[----:B------:R-:W1:Y:S01]  /*1120*/  FCHK P0, R22, R13 ;  /* 0x0000000d16007302 */ /* 0x000e620000000000 */
[----:B------:R-:W-:-:S04]  /*1130*/  FFMA R18, R29, -R13, R22 ;  /* 0x8000000d1d127223 */ /* 0x000fc80000000016 */
[----:B------:R-:W-:Y:S01]  /*1140*/  FFMA R18, R0, R18, R29 ;  /* 0x0000001200127223 */ /* 0x000fe2000000001d */
[----:B0-----:R-:W-:-:S04]  /*1150*/  FMUL R27, R2, R23 ;  /* 0x00000017021b7220 */ /* 0x001fc80000400000 */
[C---:B------:R-:W-:Y:S01]  /*1160*/  FADD R7, R27.reuse, R7 ;  /* 0x000000071b077221 */ /* 0x040fe20000000000 */
[----:B--2---:R-:W-:Y:S01]  /*1170*/  FFMA R6, R27, R15, R6 ;  /* 0x0000000f1b067223 */ /* 0x004fe20000000006 */
[----:B-1----:R-:W-:Y:S06]  /*1180*/  @!P0 BRA `(.L_x_22) ;  /* 0x0000000000148947 */ /* 0x002fec0003800000 */
[----:B------:R-:W-:Y:S02]  /*1190*/  MOV R0, R22 ;  /* 0x0000001600007202 */ /* 0x000fe40000000f00 */
[----:B------:R-:W-:Y:S02]  /*11a0*/  MOV R29, R13 ;  /* 0x0000000d001d7202 */ /* 0x000fe40000000f00 */
[----:B------:R-:W-:-:S07]  /*11b0*/  MOV R2, 0x11d0 ;  /* 0x000011d000027802 */ /* 0x000fce0000000f00 */
[----:B------:R-:W-:Y:S05]  /*11c0*/  CALL.REL.NOINC `($__internal_0_$__cuda_sm3x_div_rn_noftz_f32_slowpath) ;  /* 0x0000004c00d87944 */ /* 0x000fea0003c00000 */
[----:B------:R-:W-:-:S07]  /*11d0*/  MOV R18, R0 ;  /* 0x0000000000127202 */ /* 0x000fce0000000f00 */
.L_x_22:
[----:B------:R-:W-:Y:S05]  /*11e0*/  BSYNC.RECONVERGENT B2 ;  /* 0x0000000000027941 */ /* 0x000fea0003800200 */
.L_x_21:
        /* <DEDUP_REMOVED lines=13> */
.L_x_24:
[----:B------:R-:W-:Y:S05]  /*12c0*/  BSYNC.RECONVERGENT B2 ;  /* 0x0000000000027941 */ /* 0x000fea0003800200 */
.L_x_23:
[----:B------:R-:W2:Y:S01]  /*12d0*/  LDG.E R25, desc[UR6][R24.64+0x4] ;  /* 0x0000040618197981 */ /* 0x000ea2000c1e1900 */
[----:B------:R-:W-:Y:S02]  /*12e0*/  HFMA2 R15, -RZ, RZ, 0.96630859375, -0.0022525787353515625 ;  /* 0x3bbb989dff0f7431 */ /* 0x000fe400000001ff */
[----:B------:R-:W-:Y:S01]  /*12f0*/  FMUL R0, R0, 0.5 ;  /* 0x3f00000000007820 */ /* 0x000fe20000400000 */
[----:B------:R-:W-:Y:S01]  /*1300*/  MOV R23, 0x437c0000 ;  /* 0x437c000000177802 */ /* 0x000fe20000000f00 */
[----:B------:R-:W0:Y:S01]  /*1310*/  MUFU.RCP R18, R13 ;  /* 0x0000000d00127308 */ /* 0x000e220000001000 */
[----:B------:R-:W-:Y:S01]  /*1320*/  I2FP.F32.S32 R8, R8 ;  /* 0x0000000800087245 */ /* 0x000fe20000201400 */
[----:B------:R-:W-:Y:S04]  /*1330*/  BSSY.RECONVERGENT B2, `(.L_x_25) ;  /* 0x0000018000027945 */ /* 0x000fe80003800200 */
[----:B------:R-:W-:Y:S01]  /*1340*/  FADD R8, R8, R5 ;  /* 0x0000000508087221 */ /* 0x000fe20000000000 */
[----:B------:R-:W-:-:S04]  /*1350*/  FFMA.SAT R2, R0, R15, 0.5 ;  /* 0x3f00000000027423 */ /* 0x000fc8000000200f */
[----:B------:R-:W-:-:S04]  /*1360*/  FFMA.RM R2, R2, R23, 12582913 ;  /* 0x4b40000102027423 */ /* 0x000fc80000004017 */
[C---:B------:R-:W-:Y:S01]  /*1370*/  FADD R15, R2.reuse, -12583039 ;  /* 0xcb40007f020f7421 */ /* 0x040fe20000000000 */
[----:B------:R-:W-:Y:S01]  /*1380*/  SHF.L.U32 R2, R2, 0x17, RZ ;  /* 0x0000001702027819 */ /* 0x000fe200000006ff */
[----:B0-----:R-:W-:Y:S02]  /*1390*/  FFMA R23, R18, -R13, 1 ;  /* 0x3f80000012177423 */ /* 0x001fe4000000080d */
[----:B------:R-:W-:-:S04]  /*13a0*/  FFMA R15, R0, 1.4426950216293334961, -R15 ;  /* 0x3fb8aa3b000f7823 */ /* 0x000fc8000000080f */
[----:B------:R-:W-:Y:S01]  /*13b0*/  FFMA R15, R0, 1.925963033500011079e-08, R15 ;  /* 0x32a57060000f7823 */ /* 0x000fe2000000000f */
[----:B------:R-:W-:Y:S01]  /*13c0*/  FFMA R0, R18, R23, R18 ;  /* 0x0000001712007223 */ /* 0x000fe20000000012 */
[----:B------:R-:W-:-:S04]  /*13d0*/  FMUL R18, R8, -R8 ;  /* 0x8000000808127220 */ /* 0x000fc80000400000 */
[----:B------:R-:W0:Y:S01]  /*13e0*/  MUFU.EX2 R15, R15 ;  /* 0x0000000f000f7308 */ /* 0x000e220000000800 */
[----:B------:R-:W-:-:S04]  /*13f0*/  FFMA R27, R0, R18, RZ ;  /* 0x00000012001b7223 */ /* 0x000fc800000000ff */
[----:B------:R-:W-:-:S03]  /*1400*/  FFMA R8, R27, -R13, R18 ;  /* 0x8000000d1b087223 */ /* 0x000fc60000000012 */
[----:B------:R-:W1:Y:S01]  /*1410*/  FCHK P0, R18, R13 ;  /* 0x0000000d12007302 */ /* 0x000e620000000000 */
[----:B0-----:R-:W-:Y:S01]  /*1420*/  FMUL R23, R2, R15 ;  /* 0x0000000f02177220 */ /* 0x001fe20000400000 */
[----:B------:R-:W-:-:S03]  /*1430*/  FFMA R2, R0, R8, R27 ;  /* 0x0000000800027223 */ /* 0x000fc6000000001b */
[----:B--2---:R-:W-:Y:S01]  /*1440*/  FFMA R8, R23, R25, R14 ;  /* 0x0000001917087223 */ /* 0x004fe2000000000e */
[----:B-1----:R-:W-:Y:S06]  /*1450*/  @!P0 BRA `(.L_x_26) ;  /* 0x0000000000148947 */ /* 0x002fec0003800000 */
[----:B------:R-:W-:Y:S02]  /*1460*/  MOV R0, R18 ;  /* 0x0000001200007202 */ /* 0x000fe40000000f00 */
[----:B------:R-:W-:Y:S02]  /*1470*/  MOV R29, R13 ;  /* 0x0000000d001d7202 */ /* 0x000fe40000000f00 */
[----:B------:R-:W-:-:S07]  /*1480*/  MOV R2, 0x14a0 ;  /* 0x000014a000027802 */ /* 0x000fce0000000f00 */
[----:B------:R-:W-:Y:S05]  /*1490*/  CALL.REL.NOINC `($__internal_0_$__cuda_sm3x_div_rn_noftz_f32_slowpath) ;  /* 0x0000004c00247944 */ /* 0x000fea0003c00000 */
[----:B------:R-:W-:-:S07]  /*14a0*/  MOV R2, R0 ;  /* 0x0000000000027202 */ /* 0x000fce0000000f00 */
.L_x_26:
[----:B------:R-:W-:Y:S05]  /*14b0*/  BSYNC.RECONVERGENT B2 ;  /* 0x0000000000027941 */ /* 0x000fea0003800200 */
.L_x_25:
        /* <DEDUP_REMOVED lines=13> */
.L_x_28:
[----:B------:R-:W-:Y:S05]  /*1590*/  BSYNC.RECONVERGENT B2 ;  /* 0x0000000000027941 */ /* 0x000fea0003800200 */
.L_x_27:
[----:B------:R0:W2:Y:S01]  /*15a0*/  LDG.E R20, desc[UR6][R20.64+-0x4] ;  /* 0xfffffc0614147981 */ /* 0x0000a2000c1e1900 */
[----:B------:R-:W-:Y:S02]  /*15b0*/  HFMA2 R15, -RZ, RZ, 0.96630859375, -0.0022525787353515625 ;  /* 0x3bbb989dff0f7431 */ /* 0x000fe400000001ff */
[----:B------:R-:W-:Y:S01]  /*15c0*/  FMUL R0, R0, 0.5 ;  /* 0x3f00000000007820 */ /* 0x000fe20000400000 */
[----:B------:R-:W-:Y:S02]  /*15d0*/  MOV R23, 0x437c0000 ;  /* 0x437c000000177802 */ /* 0x000fe40000000f00 */
[----:B------:R-:W-:Y:S02]  /*15e0*/  IADD3 R19, PT, PT, R19, 0x2, RZ ;  /* 0x0000000213137810 */ /* 0x000fe40007ffe0ff */
[----:B------:R-:W-:Y:S02]  /*15f0*/  IADD3 R10, PT, PT, R10, -0x2, RZ ;  /* 0xfffffffe0a0a7810 */ /* 0x000fe40007ffe0ff */
[----:B------:R-:W-:Y:S01]  /*1600*/  ISETP.NE.AND P0, PT, R19, RZ, PT ;  /* 0x000000ff1300720c */ /* 0x000fe20003f05270 */
[----:B------:R-:W-:Y:S01]  /*1610*/  FFMA.SAT R2, R0, R15, 0.5 ;  /* 0x3f00000000027423 */ /* 0x000fe2000000200f */
[----:B------:R-:W-:-:S02]  /*1620*/  IADD3 R11, PT, PT, R11, 0x2, RZ ;  /* 0x000000020b0b7810 */ /* 0x000fc40007ffe0ff */
[----:B------:R-:W-:Y:S01]  /*1630*/  IADD3 R9, PT, PT, R9, 0x2, RZ ;  /* 0x0000000209097810 */ /* 0x000fe20007ffe0ff */
[----:B------:R-:W-:Y:S01]  /*1640*/  FFMA.RM R2, R2, R23, 12582913 ;  /* 0x4b40000102027423 */ /* 0x000fe20000004017 */
[----:B------:R-:W-:-:S03]  /*1650*/  IADD3 R12, PT, PT, R12, -0x2, RZ ;  /* 0xfffffffe0c0c7810 */ /* 0x000fc60007ffe0ff */
[C---:B------:R-:W-:Y:S01]  /*1660*/  FADD R15, R2.reuse, -12583039 ;  /* 0xcb40007f020f7421 */ /* 0x040fe20000000000 */
[----:B------:R-:W-:-:S03]  /*1670*/  SHF.L.U32 R2, R2, 0x17, RZ ;  /* 0x0000001702027819 */ /* 0x000fc600000006ff */
[----:B------:R-:W-:-:S04]  /*1680*/  FFMA R15, R0, 1.4426950216293334961, -R15 ;  /* 0x3fb8aa3b000f7823 */ /* 0x000fc8000000080f */
[----:B------:R-:W-:-:S06]  /*1690*/  FFMA R15, R0, 1.925963033500011079e-08, R15 ;  /* 0x32a57060000f7823 */ /* 0x000fcc000000000f */
[----:B------:R-:W0:Y:S02]  /*16a0*/  MUFU.EX2 R15, R15 ;  /* 0x0000000f000f7308 */ /* 0x000e240000000800 */
[----:B0-----:R-:W-:-:S04]  /*16b0*/  FMUL R21, R2, R15 ;  /* 0x0000000f02157220 */ /* 0x001fc80000400000 */
[----:B------:R-:W-:Y:S01]  /*16c0*/  FADD R7, R7, R21 ;  /* 0x0000001507077221 */ /* 0x000fe20000000000 */
[----:B--2---:R-:W-:Y:S01]  /*16d0*/  FFMA R6, R21, R20, R6 ;  /* 0x0000001415067223 */ /* 0x004fe20000000006 */
[----:B------:R-:W-:Y:S06]  /*16e0*/  @P0 BRA `(.L_x_29) ;  /* 0xfffffff000ec0947 */ /* 0x000fec000383ffff */
.L_x_4:
        /* <DEDUP_REMOVED lines=13> */
[----:B------:R-:W-:-:S07]  /*17c0*/  MOV R5, R0 ;  /* 0x0000000000057202 */ /* 0x000fce0000000f00 */
.L_x_31:
[----:B------:R-:W-:Y:S05]  /*17d0*/  BSYNC.RECONVERGENT B2 ;  /* 0x0000000000027941 */ /* 0x000fea0003800200 */
.L_x_30:
        /* <DEDUP_REMOVED lines=13> */
.L_x_33:
[----:B------:R-:W-:Y:S05]  /*18b0*/  BSYNC.RECONVERGENT B2 ;  /* 0x0000000000027941 */ /* 0x000fea0003800200 */
.L_x_32:
[----:B------:R-:W0:Y:S01]  /*18c0*/  LDC.64 R6, c[0x0][0x380] ;  /* 0x0000e000ff067b82 */ /* 0x000e220000000a00 */
[----:B------:R-:W1:Y:S02]  /*18d0*/  LDCU UR4, c[0x0][0x39c] ;  /* 0x00007380ff0477ac */ /* 0x000e640008000800 */
[----:B-1---5:R-:W-:-:S04]  /*18e0*/  IMAD R3, R3, UR4, RZ ;  /* 0x0000000403037c24 */ /* 0x022fc8000f8e02ff */
[----:B0-----:R-:W-:-:S06]  /*18f0*/  IMAD.WIDE R2, R3, 0x4, R6 ;  /* 0x0000000403027825 */ /* 0x001fcc00078e0206 */
[----:B------:R-:W2:Y:S01]  /*1900*/  LDG.E R3, desc[UR6][R2.64] ;  /* 0x0000000602037981 */ /* 0x000ea2000c1e1900 */
[----:B------:R-:W-:Y:S01]  /*1910*/  FADD R0, -R0, R5 ;  /* 0x0000000500007221 */ /* 0x000fe20000000100 */
[----:B------:R-:W-:-:S04]  /*1920*/  IMAD.WIDE R4, R4, 0x4, R6 ;  /* 0x0000000404047825 */ /* 0x000fc800078e0206 */
[----:B--2---:R-:W-:-:S05]  /*1930*/  FADD R7, -R0, R3 ;  /* 0x0000000300077221 */ /* 0x004fca0000000100 */
[----:B------:R-:W-:Y:S01]  /*1940*/  STG.E desc[UR6][R4.64], R7 ;  /* 0x0000000704007986 */ /* 0x000fe2000c101906 */
[----:B------:R-:W-:Y:S05]  /*1950*/  EXIT ;  /* 0x000000000000794d */ /* 0x000fea0003800000 */
.L_x_2:
[----:B-----5:R-:W0:Y:S02]  /*1960*/  LDC.64 R2, c[0x0][0x380] ;  /* 0x0000e000ff027b82 */ /* 0x020e240000000a00 */
[----:B0-----:R-:W-:-:S05]  /*1970*/  IMAD.WIDE R2, R9, 0x4, R2 ;  /* 0x0000000409027825 */ /* 0x001fca00078e0202 */
[----:B------:R-:W2:Y:S01]  /*1980*/  LDG.E R7, desc[UR6][R2.64] ;  /* 0x0000000602077981 */ /* 0x000ea2000c1e1900 */
[----:B------:R-:W-:-:S05]  /*1990*/  IMAD.WIDE R4, R0, 0x4, R2 ;  /* 0x0000000400047825 */ /* 0x000fca00078e0202 */
[----:B--2---:R-:W-:Y:S01]  /*19a0*/  STG.E desc[UR6][R4.64], R7 ;  /* 0x0000000704007986 */ /* 0x004fe2000c101906 */
[----:B------:R-:W-:Y:S05]  /*19b0*/  EXIT ;  /* 0x000000000000794d */ /* 0x000fea0003800000 */
.L_x_1:
        /* <DEDUP_REMOVED lines=14> */
.L_x_34:
[CC--:B------:R-:W-:Y:S02]  /*1aa0*/  IADD3 R18, PT, PT, R12.reuse, -R19.reuse, RZ ;  /* 0x800000130c127210 */ /* 0x0c0fe40007ffe0ff */
[----:B------:R-:W-:Y:S02]  /*1ab0*/  IADD3 R5, PT, PT, R12, R19, RZ ;  /* 0x000000130c057210 */ /* 0x000fe40007ffe0ff */
[----:B------:R-:W-:Y:S02]  /*1ac0*/  MOV R20, RZ ;  /* 0x000000ff00147202 */ /* 0x000fe40000000f00 */
[----:B------:R-:W-:Y:S02]  /*1ad0*/  ISETP.GT.AND P0, PT, R18, R5, PT ;  /* 0x000000051200720c */ /* 0x000fe40003f04270 */
[----:B------:R-:W-:Y:S02]  /*1ae0*/  MOV R5, RZ ;  /* 0x000000ff00057202 */ /* 0x000fe40000000f00 */
[----:B------:R-:W-:-:S09]  /*1af0*/  MOV R6, RZ ;  /* 0x000000ff00067202 */ /* 0x000fd20000000f00 */
        /* <DEDUP_REMOVED lines=18> */
.L_x_37:
[----:B------:R-:W-:Y:S05]  /*1c20*/  BSYNC.RECONVERGENT B2 ;  /* 0x0000000000027941 */ /* 0x000fea0003800200 */
.L_x_36:
        /* <DEDUP_REMOVED lines=16> */
.L_x_39:
[----:B------:R-:W-:Y:S05]  /*1d30*/  BSYNC.RECONVERGENT B2 ;  /* 0x0000000000027941 */ /* 0x000fea0003800200 */
.L_x_38:
[----:B------:R-:W0:Y:S01]  /*1d40*/  LDC.64 R16, c[0x0][0x380] ;  /* 0x0000e000ff107b82 */ /* 0x000e220000000a00 */
[----:B------:R-:W-:-:S05]  /*1d50*/  IADD3 R5, PT, PT, R9, R18, RZ ;  /* 0x0000001209057210 */ /* 0x000fca0007ffe0ff */
[----:B0-----:R-:W-:-:S06]  /*1d60*/  IMAD.WIDE R16, R5, 0x4, R16 ;  /* 0x0000000405107825 */ /* 0x001fcc00078e0210 */
[----:B------:R-:W2:Y:S01]  /*1d70*/  LDG.E R17, desc[UR6][R16.64] ;  /* 0x0000000610117981 */ /* 0x000ea2000c1e1900 */
[----:B------:R-:W-:Y:S02]  /*1d80*/  HFMA2 R5, -RZ, RZ, 0.96630859375, -0.0022525787353515625 ;  /* 0x3bbb989dff057431 */ /* 0x000fe400000001ff */
[----:B------:R-:W-:Y:S01]  /*1d90*/  FMUL R0, R0, 0.5 ;  /* 0x3f00000000007820 */ /* 0x000fe20000400000 */
[----:B------:R-:W-:Y:S01]  /*1da0*/  MOV R13, 0x437c0000 ;  /* 0x437c0000000d7802 */ /* 0x000fe20000000f00 */
[----:B------:R-:W-:Y:S01]  /*1db0*/  BSSY.RECONVERGENT B2, `(.L_x_40) ;  /* 0x000001a000027945 */ /* 0x000fe20003800200 */
[----:B------:R-:W-:Y:S01]  /*1dc0*/  IADD3 R6, PT, PT, R11, -R18, RZ ;  /* 0x800000120b067210 */ /* 0x000fe20007ffe0ff */
[----:B------:R-:W-:-:S04]  /*1dd0*/  FFMA.SAT R2, R0, R5, 0.5 ;  /* 0x3f00000000027423 */ /* 0x000fc80000002005 */
[----:B------:R-:W-:Y:S02]  /*1de0*/  FFMA.RM R2, R2, R13, 12582913 ;  /* 0x4b40000102027423 */ /* 0x000fe4000000400d */
[----:B------:R-:W0:Y:S02]  /*1df0*/  MUFU.RCP R13, R10 ;  /* 0x0000000a000d7308 */ /* 0x000e240000001000 */
[C---:B------:R-:W-:Y:S01]  /*1e00*/  FADD R5, R2.reuse, -12583039 ;  /* 0xcb40007f02057421 */ /* 0x040fe20000000000 */
[----:B------:R-:W-:-:S03]  /*1e10*/  SHF.L.U32 R20, R2, 0x17, RZ ;  /* 0x0000001702147819 */ /* 0x000fc600000006ff */
[----:B------:R-:W-:-:S04]  /*1e20*/  FFMA R5, R0, 1.4426950216293334961, -R5 ;  /* 0x3fb8aa3b00057823 */ /* 0x000fc80000000805 */
[----:B------:R-:W-:Y:S01]  /*1e30*/  FFMA R5, R0, 1.925963033500011079e-08, R5 ;  /* 0x32a5706000057823 */ /* 0x000fe20000000005 */
[----:B------:R-:W-:-:S05]  /*1e40*/  I2FP.F32.S32 R0, R6 ;  /* 0x0000000600007245 */ /* 0x000fca0000201400 */
[----:B------:R-:W-:Y:S01]  /*1e50*/  FADD R0, R0, R7 ;  /* 0x0000000700007221 */ /* 0x000fe20000000000 */
[----:B------:R-:W1:Y:S01]  /*1e60*/  MUFU.EX2 R5, R5 ;  /* 0x0000000500057308 */ /* 0x000e620000000800 */
[C---:B0-----:R-:W-:Y:S02]  /*1e70*/  FFMA R8, R13.reuse, -R10, 1 ;  /* 0x3f8000000d087423 */ /* 0x041fe4000000080a */
[----:B------:R-:W-:Y:S02]  /*1e80*/  FMUL R0, R0, -R0 ;  /* 0x8000000000007220 */ /* 0x000fe40000400000 */
[----:B------:R-:W-:-:S03]  /*1e90*/  FFMA R8, R13, R8, R13 ;  /* 0x000000080d087223 */ /* 0x000fc6000000000d */
[----:B------:R-:W0:Y:S01]  /*1ea0*/  FCHK P0, R0, R10 ;  /* 0x0000000a00007302 */ /* 0x000e220000000000 */
[----:B------:R-:W-:-:S04]  /*1eb0*/  FFMA R13, R0, R8, RZ ;  /* 0x00000008000d7223 */ /* 0x000fc800000000ff */
[----:B------:R-:W-:Y:S01]  /*1ec0*/  FFMA R2, R13, -R10, R0 ;  /* 0x8000000a0d027223 */ /* 0x000fe20000000000 */
[----:B-1----:R-:W-:-:S03]  /*1ed0*/  FMUL R20, R20, R5 ;  /* 0x0000000514147220 */ /* 0x002fc60000400000 */
[----:B------:R-:W-:Y:S01]  /*1ee0*/  FFMA R13, R8, R2, R13 ;  /* 0x00000002080d7223 */ /* 0x000fe2000000000d */
[----:B--2---:R-:W-:Y:S01]  /*1ef0*/  FFMA R20, R20, R17, RZ ;  /* 0x0000001114147223 */ /* 0x004fe200000000ff */
[----:B0-----:R-:W-:Y:S06]  /*1f00*/  @!P0 BRA `(.L_x_41) ;  /* 0x0000000000108947 */ /* 0x001fec0003800000 */
[----:B------:R-:W-:Y:S02]  /*1f10*/  MOV R29, R10 ;  /* 0x0000000a001d7202 */ /* 0x000fe40000000f00 */
[----:B------:R-:W-:-:S07]  /*1f20*/  MOV R2, 0x1f40 ;  /* 0x00001f4000027802 */ /* 0x000fce0000000f00 */
[----:B-----5:R-:W-:Y:S05]  /*1f30*/  CALL.REL.NOINC `($__internal_0_$__cuda_sm3x_div_rn_noftz_f32_slowpath) ;  /* 0x00000040007c7944 */ /* 0x020fea0003c00000 */
[----:B------:R-:W-:-:S07]  /*1f40*/  MOV R13, R0 ;  /* 0x00000000000d7202 */ /* 0x000fce0000000f00 */
.L_x_41:
[----:B------:R-:W-:Y:S05]  /*1f50*/  BSYNC.RECONVERGENT B2 ;  /* 0x0000000000027941 */ /* 0x000fea0003800200 */
.L_x_40:
        /* <DEDUP_REMOVED lines=13> */
.L_x_43:
[----:B------:R-:W-:Y:S05]  /*2030*/  BSYNC.RECONVERGENT B2 ;  /* 0x0000000000027941 */ /* 0x000fea0003800200 */
.L_x_42:
[----:B------:R-:W0:Y:S01]  /*2040*/  LDC.64 R16, c[0x0][0x380] ;  /* 0x0000e000ff107b82 */ /* 0x000e220000000a00 */
[----:B------:R-:W1:Y:S02]  /*2050*/  LDCU UR4, c[0x0][0x39c] ;  /* 0x00007380ff0477ac */ /* 0x000e640008000800 */
[----:B-1---5:R-:W-:-:S04]  /*2060*/  IMAD R5, R3, UR4, R6 ;  /* 0x0000000403057c24 */ /* 0x022fc8000f8e0206 */
[----:B0-----:R-:W-:-:S06]  /*2070*/  IMAD.WIDE R16, R5, 0x4, R16 ;  /* 0x0000000405107825 */ /* 0x001fcc00078e0210 */
[----:B------:R-:W2:Y:S01]  /*2080*/  LDG.E R16, desc[UR6][R16.64] ;  /* 0x0000000610107981 */ /* 0x000ea2000c1e1900 */
[----:B------:R-:W-:Y:S02]  /*2090*/  HFMA2 R5, -RZ, RZ, 0.96630859375, -0.0022525787353515625 ;  /* 0x3bbb989dff057431 */ /* 0x000fe400000001ff */
[----:B------:R-:W-:Y:S01]  /*20a0*/  FMUL R0, R0, 0.5 ;  /* 0x3f00000000007820 */ /* 0x000fe20000400000 */
[----:B------:R-:W-:Y:S02]  /*20b0*/  MOV R13, 0x437c0000 ;  /* 0x437c0000000d7802 */ /* 0x000fe40000000f00 */
[----:B------:R-:W-:Y:S01]  /*20c0*/  LOP3.LUT P0, RZ, R19, 0x7fffffff, RZ, 0xc0, !PT ;  /* 0x7fffffff13ff7812 */ /* 0x000fe2000780c0ff */
[----:B------:R-:W-:-:S04]  /*20d0*/  FFMA.SAT R2, R0, R5, 0.5 ;  /* 0x3f00000000027423 */ /* 0x000fc80000002005 */
[----:B------:R-:W-:-:S04]  /*20e0*/  FFMA.RM R2, R2, R13, 12582913 ;  /* 0x4b40000102027423 */ /* 0x000fc8000000400d */
[----:B------:R-:W-:-:S04]  /*20f0*/  FADD R5, R2, -12583039 ;  /* 0xcb40007f02057421 */ /* 0x000fc80000000000 */
[----:B------:R-:W-:-:S04]  /*2100*/  FFMA R5, R0, 1.4426950216293334961, -R5 ;  /* 0x3fb8aa3b00057823 */ /* 0x000fc80000000805 */
[----:B------:R-:W-:Y:S01]  /*2110*/  FFMA R0, R0, 1.925963033500011079e-08, R5 ;  /* 0x32a5706000007823 */ /* 0x000fe20000000005 */
[----:B------:R-:W-:-:S05]  /*2120*/  SHF.L.U32 R5, R2, 0x17, RZ ;  /* 0x0000001702057819 */ /* 0x000fca00000006ff */
        /* <DEDUP_REMOVED lines=14> */
.L_x_60:
        /* <DEDUP_REMOVED lines=19> */
.L_x_45:
[----:B------:R-:W-:Y:S05]  /*2340*/  BSYNC.RECONVERGENT B2 ;  /* 0x0000000000027941 */ /* 0x000fea0003800200 */
.L_x_44:
        /* <DEDUP_REMOVED lines=13> */
.L_x_47:
[----:B------:R-:W-:Y:S05]  /*2420*/  BSYNC.RECONVERGENT B2 ;  /* 0x0000000000027941 */ /* 0x000fea0003800200 */
.L_x_46:
[----:B------:R-:W-:-:S05]  /*2430*/  IADD3 R33, PT, PT, R9, 0x1, RZ ;  /* 0x0000000109217810 */ /* 0x000fca0007ffe0ff */
[----:B0-----:R-:W-:-:S05]  /*2440*/  IMAD.WIDE R32, R33, 0x4, R16 ;  /* 0x0000000421207825 */ /* 0x001fca00078e0210 */
[----:B------:R-:W2:Y:S01]  /*2450*/  LDG.E R11, desc[UR6][R32.64] ;  /* 0x00000006200b7981 */ /* 0x000ea2000c1e1900 */
[----:B------:R-:W-:Y:S02]  /*2460*/  HFMA2 R15, -RZ, RZ, 0.96630859375, -0.0022525787353515625 ;  /* 0x3bbb989dff0f7431 */ /* 0x000fe400000001ff */
[----:B------:R-:W-:Y:S01]  /*2470*/  FMUL R0, R0, 0.5 ;  /* 0x3f00000000007820 */ /* 0x000fe20000400000 */
[----:B------:R-:W-:Y:S01]  /*2480*/  MOV R23, 0x437c0000 ;  /* 0x437c000000177802 */ /* 0x000fe20000000f00 */
[----:B------:R-:W-:Y:S02]  /*2490*/  BSSY.RECONVERGENT B2, `(.L_x_48) ;  /* 0x000001b000027945 */ /* 0x000fe40003800200 */
        /* <DEDUP_REMOVED lines=9> */
[C---:B0-----:R-:W-:Y:S01]  /*2530*/  FFMA R22, R23.reuse, -R10, 1 ;  /* 0x3f80000017167423 */ /* 0x041fe2000000080a */
[----:B------:R-:W0:Y:S03]  /*2540*/  MUFU.EX2 R15, R15 ;  /* 0x0000000f000f7308 */ /* 0x000e260000000800 */
[----:B------:R-:W-:Y:S01]  /*2550*/  FFMA R0, R23, R22, R23 ;  /* 0x0000001617007223 */ /* 0x000fe20000000017 */
[----:B------:R-:W-:-:S04]  /*2560*/  FMUL R22, R12, -R12 ;  /* 0x8000000c0c167220 */ /* 0x000fc80000400000 */
[----:B------:R-:W1:Y:S01]  /*2570*/  FCHK P0, R22, R10 ;  /* 0x0000000a16007302 */ /* 0x000e620000000000 */
[----:B------:R-:W-:-:S04]  /*2580*/  FFMA R25, R0, R22, RZ ;  /* 0x0000001600197223 */ /* 0x000fc800000000ff */
        /* <DEDUP_REMOVED lines=11> */
.L_x_49:
[----:B------:R-:W-:Y:S05]  /*2640*/  BSYNC.RECONVERGENT B2 ;  /* 0x0000000000027941 */ /* 0x000fea0003800200 */
.L_x_48:
        /* <DEDUP_REMOVED lines=13> */
.L_x_51:
[----:B------:R-:W-:Y:S05]  /*2720*/  BSYNC.RECONVERGENT B2 ;  /* 0x0000000000027941 */ /* 0x000fea0003800200 */
.L_x_50:
        /* <DEDUP_REMOVED lines=8> */
[----:B------:R-:W-:Y:S01]  /*27b0*/  I2FP.F32.S32 R21, R21 ;  /* 0x0000001500157245 */ /* 0x000fe20000201400 */
[----:B------:R-:W-:Y:S02]  /*27c0*/  BSSY.RECONVERGENT B2, `(.L_x_52) ;  /* 0x0000019000027945 */ /* 0x000fe40003800200 */
[----:B------:R-:W-:Y:S02]  /*27d0*/  FFMA.RM R2, R2, R27, 12582913 ;  /* 0x4b40000102027423 */ /* 0x000fe4000000401b */
[----:B------:R-:W1:Y:S02]  /*27e0*/  MUFU.RCP R27, R10 ;  /* 0x0000000a001b7308 */ /* 0x000e640000001000 */
[C---:B------:R-:W-:Y:S01]  /*27f0*/  FADD R23, R2.reuse, -12583039 ;  /* 0xcb40007f02177421 */ /* 0x040fe20000000000 */
[----:B------:R-:W-:Y:S01]  /*2800*/  SHF.L.U32 R2, R2, 0x17, RZ ;  /* 0x0000001702027819 */ /* 0x000fe200000006ff */
[----:B0-----:R-:W-:-:S02]  /*2810*/  FADD R21, R21, -UR4 ;  /* 0x8000000415157e21 */ /* 0x001fc40008000000 */
[C---:B------:R-:W-:Y:S02]  /*2820*/  FFMA R23, R0.reuse, 1.4426950216293334961, -R23 ;  /* 0x3fb8aa3b00177823 */ /* 0x040fe40000000817 */
[----:B------:R-:W-:Y:S02]  /*2830*/  FMUL R22, R21, -R21 ;  /* 0x8000001515167220 */ /* 0x000fe40000400000 */
[----:B------:R-:W-:Y:S02]  /*2840*/  FFMA R23, R0, 1.925963033500011079e-08, R23 ;  /* 0x32a5706000177823 */ /* 0x000fe40000000017 */
[----:B------:R-:W-:Y:S01]  /*2850*/  FCHK P0, R22, R10 ;  /* 0x0000000a16007302 */ /* 0x000fe20000000000 */
[----:B-1----:R-:W-:-:S07]  /*2860*/  FFMA R0, R27, -R10, 1 ;  /* 0x3f8000001b007423 */ /* 0x002fce000000080a */
[----:B------:R-:W0:Y:S01]  /*2870*/  MUFU.EX2 R23, R23 ;  /* 0x0000001700177308 */ /* 0x000e220000000800 */
[----:B------:R-:W-:-:S04]  /*2880*/  FFMA R0, R27, R0, R27 ;  /* 0x000000001b007223 */ /* 0x000fc8000000001b */
[----:B------:R-:W-:-:S04]  /*2890*/  FFMA R27, R0, R22, RZ ;  /* 0x00000016001b7223 */ /* 0x000fc800000000ff */
[----:B------:R-:W-:-:S04]  /*28a0*/  FFMA R20, R27, -R10, R22 ;  /* 0x8000000a1b147223 */ /* 0x000fc80000000016 */
[----:B------:R-:W-:Y:S01]  /*28b0*/  FFMA R27, R0, R20, R27 ;  /* 0x00000014001b7223 */ /* 0x000fe2000000001b */
[----:B0-----:R-:W-:-:S04]  /*28c0*/  FMUL R21, R2, R23 ;  /* 0x0000001702157220 */ /* 0x001fc80000400000 */
[C---:B------:R-:W-:Y:S01]  /*28d0*/  FADD R5, R21.reuse, R5 ;  /* 0x0000000515057221 */ /* 0x040fe20000000000 */
[----:B--2---:R-:W-:Y:S01]  /*28e0*/  FFMA R6, R21, R15, R6 ;  /* 0x0000000f15067223 */ /* 0x004fe20000000006 */
[----:B------:R-:W-:Y:S06]  /*28f0*/  @!P0 BRA `(.L_x_53) ;  /* 0x0000000000148947 */ /* 0x000fec0003800000 */
[----:B------:R-:W-:Y:S02]  /*2900*/  MOV R0, R22 ;  /* 0x0000001600007202 */ /* 0x000fe40000000f00 */
[----:B------:R-:W-:Y:S02]  /*2910*/  MOV R29, R10 ;  /* 0x0000000a001d7202 */ /* 0x000fe40000000f00 */
[----:B------:R-:W-:-:S07]  /*2920*/  MOV R2, 0x2940 ;  /* 0x0000294000027802 */ /* 0x000fce0000000f00 */
[----:B------:R-:W-:Y:S05]  /*2930*/  CALL.REL.NOINC `($__internal_0_$__cuda_sm3x_div_rn_noftz_f32_slowpath) ;  /* 0x0000003400fc7944 */ /* 0x000fea0003c00000 */
[----:B------:R-:W-:-:S07]  /*2940*/  MOV R27, R0 ;  /* 0x00000000001b7202 */ /* 0x000fce0000000f00 */
.L_x_53:
[----:B------:R-:W-:Y:S05]  /*2950*/  BSYNC.RECONVERGENT B2 ;  /* 0x0000000000027941 */ /* 0x000fea0003800200 */
.L_x_52:
        /* <DEDUP_REMOVED lines=13> */
.L_x_55:
[----:B------:R-:W-:Y:S05]  /*2a30*/  BSYNC.RECONVERGENT B2 ;  /* 0x0000000000027941 */ /* 0x000fea0003800200 */
.L_x_54:
        /* <DEDUP_REMOVED lines=15> */
[----:B0-----:R-:W-:Y:S02]  /*2b30*/  FFMA R20, R21, -R10, 1 ;  /* 0x3f80000015147423 */ /* 0x001fe4000000080a */
[----:B------:R-:W-:Y:S02]  /*2b40*/  FMUL R22, R11, -R11 ;  /* 0x8000000b0b167220 */ /* 0x000fe40000400000 */
[----:B------:R-:W-:-:S03]  /*2b50*/  FFMA R0, R21, R20, R21 ;  /* 0x0000001415007223 */ /* 0x000fc60000000015 */
[----:B------:R-:W0:Y:S01]  /*2b60*/  FCHK P0, R22, R10 ;  /* 0x0000000a16007302 */ /* 0x000e220000000000 */
[----:B------:R-:W-:-:S04]  /*2b70*/  FFMA R21, R0, R22, RZ ;  /* 0x0000001600157223 */ /* 0x000fc800000000ff */
[----:B------:R-:W-:Y:S01]  /*2b80*/  FFMA R20, R21, -R10, R22 ;  /* 0x8000000a15147223 */ /* 0x000fe20000000016 */
[----:B-1----:R-:W-:-:S03]  /*2b90*/  FMUL R11, R2, R15 ;  /* 0x0000000f020b7220 */ /* 0x002fc60000400000 */
[----:B------:R-:W-:Y:S01]  /*2ba0*/  FFMA R21, R0, R20, R21 ;  /* 0x0000001400157223 */ /* 0x000fe20000000015 */
[----:B--2---:R-:W-:Y:S01]  /*2bb0*/  FFMA R20, R11, R33, R12 ;  /* 0x000000210b147223 */ /* 0x004fe2000000000c */
[----:B0-----:R-:W-:Y:S06]  /*2bc0*/  @!P0 BRA `(.L_x_57) ;  /* 0x0000000000148947 */ /* 0x001fec0003800000 */
[----:B------:R-:W-:Y:S02]  /*2bd0*/  MOV R0, R22 ;  /* 0x0000001600007202 */ /* 0x000fe40000000f00 */
[----:B------:R-:W-:Y:S02]  /*2be0*/  MOV R29, R10 ;  /* 0x0000000a001d7202 */ /* 0x000fe40000000f00 */
[----:B------:R-:W-:-:S07]  /*2bf0*/  MOV R2, 0x2c10 ;  /* 0x00002c1000027802 */ /* 0x000fce0000000f00 */
[----:B------:R-:W-:Y:S05]  /*2c00*/  CALL.REL.NOINC `($__internal_0_$__cuda_sm3x_div_rn_noftz_f32_slowpath) ;  /* 0x0000003400487944 */ /* 0x000fea0003c00000 */
[----:B------:R-:W-:-:S07]  /*2c10*/  MOV R21, R0 ;  /* 0x0000000000157202 */ /* 0x000fce0000000f00 */
.L_x_57:
[----:B------:R-:W-:Y:S05]  /*2c20*/  BSYNC.RECONVERGENT B2 ;  /* 0x0000000000027941 */ /* 0x000fea0003800200 */
.L_x_56:
        /* <DEDUP_REMOVED lines=13> */
.L_x_59:
[----:B------:R-:W-:Y:S05]  /*2d00*/  BSYNC.RECONVERGENT B2 ;  /* 0x0000000000027941 */ /* 0x000fea0003800200 */
.L_x_58:
[----:B------:R-:W2:Y:S01]  /*2d10*/  LDG.E R24, desc[UR6][R24.64+-0x4] ;  /* 0xfffffc0618187981 */ /* 0x000ea2000c1e1900 */
        /* <DEDUP_REMOVED lines=20> */
.L_x_35:
        /* <DEDUP_REMOVED lines=14> */
.L_x_62:
[----:B------:R-:W-:Y:S05]  /*2f40*/  BSYNC.RECONVERGENT B2 ;  /* 0x0000000000027941 */ /* 0x000fea0003800200 */
.L_x_61:
        /* <DEDUP_REMOVED lines=13> */
.L_x_64:
[----:B------:R-:W-:Y:S05]  /*3020*/  BSYNC.RECONVERGENT B2 ;  /* 0x0000000000027941 */ /* 0x000fea0003800200 */
.L_x_63:
[----:B------:R-:W0:Y:S01]  /*3030*/  LDC.64 R8, c[0x0][0x380] ;  /* 0x0000e000ff087b82 */ /* 0x000e220000000a00 */
[----:B------:R-:W1:Y:S02]  /*3040*/  LDCU UR4, c[0x0][0x39c] ;  /* 0x00007380ff0477ac */ /* 0x000e640008000800 */
[----:B-1---5:R-:W-:-:S04]  /*3050*/  IMAD R3, R3, UR4, R14 ;  /* 0x0000000403037c24 */ /* 0x022fc8000f8e020e */
[----:B0-----:R-:W-:-:S06]  /*3060*/  IMAD.WIDE R2, R3, 0x4, R8 ;  /* 0x0000000403027825 */ /* 0x001fcc00078e0208 */
[----:B------:R-:W2:Y:S01]  /*3070*/  LDG.E R3, desc[UR6][R2.64] ;  /* 0x0000000602037981 */ /* 0x000ea2000c1e1900 */
[----:B------:R-:W-:Y:S01]  /*3080*/  FADD R0, -R0, R7 ;  /* 0x0000000700007221 */ /* 0x000fe20000000100 */
[----:B------:R-:W-:-:S04]  /*3090*/  IMAD.WIDE R4, R4, 0x4, R8 ;  /* 0x0000000404047825 */ /* 0x000fc800078e0208 */
[----:B--2---:R-:W-:-:S05]  /*30a0*/  FADD R7, -R0, R3 ;  /* 0x0000000300077221 */ /* 0x004fca0000000100 */
[----:B------:R-:W-:Y:S01]  /*30b0*/  STG.E desc[UR6][R4.64], R7 ;  /* 0x0000000704007986 */ /* 0x000fe2000c101906 */
[----:B------:R-:W-:Y:S05]  /*30c0*/  EXIT ;  /* 0x000000000000794d */ /* 0x000fea0003800000 */
.L_x_0:
[C---:B------:R-:W-:Y:S02]  /*30d0*/  IADD3 R6, PT, PT, R11.reuse, UR9, -R0 ;  /* 0x000000090b067c10 */ /* 0x040fe4000fffe800 */
[----:B------:R-:W-:Y:S02]  /*30e0*/  VIADDMNMX R13, R11, -R12, R12, PT ;  /* 0x8000000c0b0d7246 */ /* 0x000fe4000380010c */
[----:B------:R-:W-:Y:S02]  /*30f0*/  ISETP.GE.AND P0, PT, R6, R19, PT ;  /* 0x000000130600720c */ /* 0x000fe40003f06270 */
[----:B------:R-:W-:-:S04]  /*3100*/  VIMNMX R13, PT, PT, R13, 0x1f, PT ;  /* 0x0000001f0d0d7848 */ /* 0x000fc80003fe0100 */
[----:B------:R-:W-:-:S07]  /*3110*/  IADD3 R7, PT, PT, R13, -0x1, RZ ;  /* 0xffffffff0d077810 */ /* 0x000fce0007ffe0ff */
[----:B------:R-:W-:Y:S05]  /*3120*/  @!P0 BRA `(.L_x_65) ;  /* 0x00000018001c8947 */ /* 0x000fea0003800000 */
[----:B------:R-:W0:Y:S02]  /*3130*/  LDCU UR4, c[0x0][0x3a0] ;  /* 0x00007400ff0477ac */ /* 0x000e240008000800 */
[----:B0-----:R-:W-:-:S06]  /*3140*/  UIADD3 UR4, UPT, UPT, UR9, -UR4, URZ ;  /* 0x8000000409047290 */ /* 0x001fcc000fffe0ff */
[----:B------:R-:W-:-:S13]  /*3150*/  ISETP.GE.AND P0, PT, R0, UR4, PT ;  /* 0x0000000400007c0c */ /* 0x000fda000bf06270 */
[----:B------:R-:W-:Y:S05]  /*3160*/  @P0 BRA `(.L_x_66) ;  /* 0x00000000001c0947 */ /* 0x000fea0003800000 */
[----:B------:R-:W0:Y:S01]  /*3170*/  LDC.64 R6, c[0x0][0x380] ;  /* 0x0000e000ff067b82 */ /* 0x000e220000000a00 */
[----:B-----5:R-:W-:-:S05]  /*3180*/  IADD3 R3, PT, PT, R9, -0x1, R19 ;  /* 0xffffffff09037810 */ /* 0x020fca0007ffe013 */
[----:B0-----:R-:W-:-:S06]  /*3190*/  IMAD.WIDE R2, R3, 0x4, R6 ;  /* 0x0000000403027825 */ /* 0x001fcc00078e0206 */
[----:B------:R-:W2:Y:S01]  /*31a0*/  LDG.E R3, desc[UR6][R2.64] ;  /* 0x0000000602037981 */ /* 0x000ea2000c1e1900 */
[----:B------:R-:W-:-:S05]  /*31b0*/  IMAD.WIDE R4, R4, 0x4, R6 ;  /* 0x0000000404047825 */ /* 0x000fca00078e0206 */
[----:B--2---:R-:W-:Y:S01]  /*31c0*/  STG.E desc[UR6][R4.64], R3 ;  /* 0x0000000304007986 */ /* 0x004fe2000c101906 */
[----:B------:R-:W-:Y:S05]  /*31d0*/  EXIT ;  /* 0x000000000000794d */ /* 0x000fea0003800000 */
.L_x_66:
        /* <DEDUP_REMOVED lines=14> */
.L_x_67:
[CC--:B------:R-:W-:Y:S02]  /*32c0*/  IADD3 R14, PT, PT, R12.reuse, -R7.reuse, RZ ;  /* 0x800000070c0e7210 */ /* 0x0c0fe40007ffe0ff */
[----:B------:R-:W-:Y:S02]  /*32d0*/  IADD3 R7, PT, PT, R12, R7, RZ ;  /* 0x000000070c077210 */ /* 0x000fe40007ffe0ff */
[----:B------:R-:W-:Y:S02]  /*32e0*/  MOV R8, RZ ;  /* 0x000000ff00087202 */ /* 0x000fe40000000f00 */
[----:B------:R-:W-:Y:S02]  /*32f0*/  ISETP.GT.AND P0, PT, R14, R7, PT ;  /* 0x000000070e00720c */ /* 0x000fe40003f04270 */
[----:B------:R-:W-:-:S11]  /*3300*/  CS2R R6, SRZ ;  /* 0x0000000000067805 */ /* 0x000fd6000001ff00 */
        /* <DEDUP_REMOVED lines=18> */
.L_x_70:
[----:B------:R-:W-:Y:S05]  /*3430*/  BSYNC.RECONVERGENT B2 ;  /* 0x0000000000027941 */ /* 0x000fea0003800200 */
.L_x_69:
        /* <DEDUP_REMOVED lines=16> */
.L_x_72:
[----:B------:R-:W-:Y:S05]  /*3540*/  BSYNC.RECONVERGENT B2 ;  /* 0x0000000000027941 */ /* 0x000fea0003800200 */
.L_x_71:
[----:B------:R-:W0:Y:S01]  /*3550*/  LDCU.64 UR4, c[0x0][0x380] ;  /* 0x00007000ff0477ac */ /* 0x000e220008000a00 */
[----:B------:R-:W-:Y:S02]  /*3560*/  SHF.R.S32.HI R2, RZ, 0x1f, R9 ;  /* 0x0000001fff027819 */ /* 0x000fe40000011409 */
[----:B------:R-:W-:Y:S02]  /*3570*/  SHF.R.S32.HI R7, RZ, 0x1f, R12 ;  /* 0x0000001fff077819 */ /* 0x000fe4000001140c */
[--C-:B------:R-:W-:Y:S02]  /*3580*/  SHF.R.S32.HI R6, RZ, 0x1f, R13.reuse ;  /* 0x0000001fff067819 */ /* 0x100fe4000001140d */
[----:B------:R-:W-:-:S04]  /*3590*/  IADD3 R8, P0, P1, R9, R12, -R13 ;  /* 0x0000000c09087210 */ /* 0x000fc8000791e80d */
[----:B------:R-:W-:Y:S02]  /*35a0*/  IADD3.X R15, PT, PT, R2, R7, ~R6, P0, P1 ;  /* 0x00000007020f7210 */ /* 0x000fe400007e2c06 */
[----:B0-----:R-:W-:-:S04]  /*35b0*/  LEA R16, P0, R8, UR4, 0x2 ;  /* 0x0000000408107c11 */ /* 0x001fc8000f8010ff */
[----:B------:R-:W-:-:S06]  /*35c0*/  LEA.HI.X R17, R8, UR5, R15, 0x2, P0 ;  /* 0x0000000508117c11 */ /* 0x000fcc00080f140f */
[----:B------:R-:W2:Y:S01]  /*35d0*/  LDG.E R17, desc[UR6][R16.64+0x4] ;  /* 0x0000040610117981 */ /* 0x000ea2000c1e1900 */
[----:B------:R-:W-:Y:S02]  /*35e0*/  HFMA2 R15, -RZ, RZ, 0.96630859375, -0.0022525787353515625 ;  /* 0x3bbb989dff0f7431 */ /* 0x000fe400000001ff */
[----:B------:R-:W-:Y:S01]  /*35f0*/  FMUL R0, R0, 0.5 ;  /* 0x3f00000000007820 */ /* 0x000fe20000400000 */
[----:B------:R-:W-:Y:S01]  /*3600*/  MOV R19, 0x437c0000 ;  /* 0x437c000000137802 */ /* 0x000fe20000000f00 */
[----:B------:R-:W-:Y:S01]  /*3610*/  BSSY.RECONVERGENT B2, `(.L_x_73) ;  /* 0x000001b000027945 */ /* 0x000fe20003800200 */
[----:B------:R-:W-:-:S04]  /*3620*/  IADD3 R14, PT, PT, R11, -R14, RZ ;  /* 0x8000000e0b0e7210 */ /* 0x000fc80007ffe0ff */
[----:B------:R-:W-:Y:S01]  /*3630*/  I2FP.F32.S32 R14, R14 ;  /* 0x0000000e000e7245 */ /* 0x000fe20000201400 */
[----:B------:R-:W-:-:S04]  /*3640*/  FFMA.SAT R2, R0, R15, 0.5 ;  /* 0x3f00000000027423 */ /* 0x000fc8000000200f */
[----:B------:R-:W-:Y:S01]  /*3650*/  FADD R14, R14, R5 ;  /* 0x000000050e0e7221 */ /* 0x000fe20000000000 */
[----:B------:R-:W-:Y:S02]  /*3660*/  FFMA.RM R2, R2, R19, 12582913 ;  /* 0x4b40000102027423 */ /* 0x000fe40000004013 */
[----:B------:R-:W0:Y:S02]  /*3670*/  MUFU.RCP R19, R10 ;  /* 0x0000000a00137308 */ /* 0x000e240000001000 */
[C---:B------:R-:W-:Y:S01]  /*3680*/  FADD R15, R2.reuse, -12583039 ;  /* 0xcb40007f020f7421 */ /* 0x040fe20000000000 */
[----:B------:R-:W-:-:S03]  /*3690*/  SHF.L.U32 R8, R2, 0x17, RZ ;  /* 0x0000001702087819 */ /* 0x000fc600000006ff */
[----:B------:R-:W-:-:S04]  /*36a0*/  FFMA R15, R0, 1.4426950216293334961, -R15 ;  /* 0x3fb8aa3b000f7823 */ /* 0x000fc8000000080f */
[----:B------:R-:W-:-:S06]  /*36b0*/  FFMA R15, R0, 1.925963033500011079e-08, R15 ;  /* 0x32a57060000f7823 */ /* 0x000fcc000000000f */
[----:B------:R-:W1:Y:S01]  /*36c0*/  MUFU.EX2 R15, R15 ;  /* 0x0000000f000f7308 */ /* 0x000e620000000800 */
[----:B0-----:R-:W-:-:S04]  /*36d0*/  FFMA R0, R19, -R10, 1 ;  /* 0x3f80000013007423 */ /* 0x001fc8000000080a */
[----:B------:R-:W-:Y:S01]  /*36e0*/  FFMA R0, R19, R0, R19 ;  /* 0x0000000013007223 */ /* 0x000fe20000000013 */
[----:B------:R-:W-:-:S04]  /*36f0*/  FMUL R19, R14, -R14 ;  /* 0x8000000e0e137220 */ /* 0x000fc80000400000 */
        /* <DEDUP_REMOVED lines=8> */
[----:B------:R-:W-:Y:S02]  /*3780*/  MOV R29, R10 ;  /* 0x0000000a001d7202 */ /* 0x000fe40000000f00 */
[----:B------:R-:W-:-:S07]  /*3790*/  MOV R2, 0x37b0 ;  /* 0x000037b000027802 */ /* 0x000fce0000000f00 */
[----:B-----5:R-:W-:Y:S05]  /*37a0*/  CALL.REL.NOINC `($__internal_0_$__cuda_sm3x_div_rn_noftz_f32_slowpath) ;  /* 0x0000002800607944 */ /* 0x020fea0003c00000 */
[----:B------:R-:W-:-:S07]  /*37b0*/  MOV R21, R0 ;  /* 0x0000000000157202 */ /* 0x000fce0000000f00 */
.L_x_74:
[----:B------:R-:W-:Y:S05]  /*37c0*/  BSYNC.RECONVERGENT B2 ;  /* 0x0000000000027941 */ /* 0x000fea0003800200 */
.L_x_73:
[----:B------:R-:W0:Y:S01]  /*37d0*/  MUFU.RCP R15, R10 ;  /* 0x0000000a000f7308 */ /* 0x000e220000001000 */
[----:B------:R-:W1:Y:S01]  /*37e0*/  LDCU UR4, c[0x0][0x39c] ;  /* 0x00007380ff0477ac */ /* 0x000e620008000800 */
[----:B------:R-:W-:Y:S06]  /*37f0*/  BSSY.RECONVERGENT B2, `(.L_x_75) ;  /* 0x000000d000027945 */ /* 0x000fec0003800200 */
[----:B------:R-:W2:Y:S01]  /*3800*/  FCHK P0, R21, R10 ;  /* 0x0000000a15007302 */ /* 0x000ea20000000000 */
[----:B0-----:R-:W-:Y:S01]  /*3810*/  FFMA R0, R15, -R10, 1 ;  /* 0x3f8000000f007423 */ /* 0x001fe2000000080a */
[----:B-1---5:R-:W-:-:S03]  /*3820*/  IMAD R19, R3, UR4, RZ ;  /* 0x0000000403137c24 */ /* 0x022fc6000f8e02ff */
        /* <DEDUP_REMOVED lines=8> */
[----:B------:R-:W-:Y:S05]  /*38b0*/  CALL.REL.NOINC `($__internal_0_$__cuda_sm3x_div_rn_noftz_f32_slowpath) ;  /* 0x00000028001c7944 */ /* 0x000fea0003c00000 */
.L_x_76:
[----:B------:R-:W-:Y:S05]  /*38c0*/  BSYNC.RECONVERGENT B2 ;  /* 0x0000000000027941 */ /* 0x000fea0003800200 */
.L_x_75:
[----:B------:R-:W0:Y:S01]  /*38d0*/  LDCU.64 UR4, c[0x0][0x380] ;  /* 0x00007000ff0477ac */ /* 0x000e220008000a00 */
[----:B------:R-:W-:Y:S02]  /*38e0*/  SHF.R.S32.HI R2, RZ, 0x1f, R11 ;  /* 0x0000001fff027819 */ /* 0x000fe4000001140b */
[----:B------:R-:W-:-:S04]  /*38f0*/  IADD3 R14, P0, P1, R11, R13, -R12 ;  /* 0x0000000d0b0e7210 */ /* 0x000fc8000791e80c */
[----:B------:R-:W-:Y:S02]  /*3900*/  IADD3.X R6, PT, PT, R2, R6, ~R7, P0, P1 ;  /* 0x0000000602067210 */ /* 0x000fe400007e2c07 */
[----:B------:R-:W-:-:S04]  /*3910*/  IADD3 R2, P0, PT, R19, R14, RZ ;  /* 0x0000000e13027210 */ /* 0x000fc80007f1e0ff */
[----:B------:R-:W-:Y:S02]  /*3920*/  LEA.HI.X.SX32 R7, R19, R6, 0x1, P0 ;  /* 0x0000000613077211 */ /* 0x000fe400000f0eff */
[----:B0-----:R-:W-:-:S04]  /*3930*/  LEA R6, P0, R2, UR4, 0x2 ;  /* 0x0000000402067c11 */ /* 0x001fc8000f8010ff */
[----:B------:R-:W-:-:S05]  /*3940*/  LEA.HI.X R7, R2, UR5, R7, 0x2, P0 ;  /* 0x0000000502077c11 */ /* 0x000fca00080f1407 */
[----:B------:R0:W2:Y:S01]  /*3950*/  LDG.E R6, desc[UR6][R6.64+-0x4] ;  /* 0xfffffc0606067981 */ /* 0x0000a2000c1e1900 */
[----:B------:R-:W-:Y:S02]  /*3960*/  HFMA2 R15, -RZ, RZ, 0.96630859375, -0.0022525787353515625 ;  /* 0x3bbb989dff0f7431 */ /* 0x000fe400000001ff */
[----:B------:R-:W-:Y:S01]  /*3970*/  FMUL R0, R0, 0.5 ;  /* 0x3f00000000007820 */ /* 0x000fe20000400000 */
[----:B------:R-:W-:Y:S02]  /*3980*/  MOV R17, 0x437c0000 ;  /* 0x437c000000117802 */ /* 0x000fe40000000f00 */
[----:B------:R-:W-:-:S04]  /*3990*/  LOP3.LUT R14, R13, 0x7fffffff, RZ, 0xc0, !PT ;  /* 0x7fffffff0d0e7812 */ /* 0x000fc800078ec0ff */
[----:B------:R-:W-:Y:S01]  /*39a0*/  ISETP.NE.AND P0, PT, R14, 0x1, PT ;  /* 0x000000010e00780c */ /* 0x000fe20003f05270 */
[----:B------:R-:W-:-:S04]  /*39b0*/  FFMA.SAT R2, R0, R15, 0.5 ;  /* 0x3f00000000027423 */ /* 0x000fc8000000200f */
[----:B------:R-:W-:-:S04]  /*39c0*/  FFMA.RM R2, R2, R17, 12582913 ;  /* 0x4b40000102027423 */ /* 0x000fc80000004011 */
[C---:B------:R-:W-:Y:S01]  /*39d0*/  FADD R15, R2.reuse, -12583039 ;  /* 0xcb40007f020f7421 */ /* 0x040fe20000000000 */
[----:B0-----:R-:W-:-:S03]  /*39e0*/  SHF.L.U32 R7, R2, 0x17, RZ ;  /* 0x0000001702077819 */ /* 0x001fc600000006ff */
[----:B------:R-:W-:-:S04]  /*39f0*/  FFMA R15, R0, 1.4426950216293334961, -R15 ;  /* 0x3fb8aa3b000f7823 */ /* 0x000fc8000000080f */
[----:B------:R-:W-:-:S04]  /*3a00*/  FFMA R15, R0, 1.925963033500011079e-08, R15 ;  /* 0x32a57060000f7823 */ /* 0x000fc8000000000f */
[----:B------:R-:W0:Y:S02]  /*3a10*/  MUFU.EX2 R0, R15 ;  /* 0x0000000f00007308 */ /* 0x000e240000000800 */
[----:B0-----:R-:W-:-:S04]  /*3a20*/  FMUL R7, R7, R0 ;  /* 0x0000000007077220 */ /* 0x001fc80000400000 */
[----:B--2---:R-:W-:Y:S01]  /*3a30*/  FFMA R6, R7, R6, RZ ;  /* 0x0000000607067223 */ /* 0x004fe200000000ff */
[----:B------:R-:W-:Y:S01]  /*3a40*/  FADD R7, RZ, R7 ;  /* 0x00000007ff077221 */ /* 0x000fe20000000000 */
[----:B------:R-:W-:Y:S06]  /*3a50*/  @!P0 BRA `(.L_x_68) ;  /* 0x0000000c002c8947 */ /* 0x000fec0003800000 */
[----:B------:R-:W0:Y:S01]  /*3a60*/  LDC.64 R16, c[0x0][0x380] ;  /* 0x0000e000ff107b82 */ /* 0x000e220000000a00 */
[-C--:B------:R-:W-:Y:S02]  /*3a70*/  IADD3 R15, PT, PT, R11, R13.reuse, RZ ;  /* 0x0000000d0b0f7210 */ /* 0x080fe40007ffe0ff */
[----:B------:R-:W-:Y:S02]  /*3a80*/  IADD3 R11, PT, PT, -R13, R12, R9 ;  /* 0x0000000c0d0b7210 */ /* 0x000fe40007ffe109 */
[CC--:B------:R-:W-:Y:S02]  /*3a90*/  IADD3 R9, PT, PT, R12.reuse, -R13.reuse, RZ ;  /* 0x8000000d0c097210 */ /* 0x0c0fe40007ffe0ff */
[C---:B------:R-:W-:Y:S02]  /*3aa0*/  IADD3 R14, PT, PT, R12.reuse, R13, RZ ;  /* 0x0000000d0c0e7210 */ /* 0x040fe40007ffe0ff */
[CC--:B------:R-:W-:Y:S02]  /*3ab0*/  IADD3 R13, PT, PT, -R12.reuse, R15.reuse, R19 ;  /* 0x0000000f0c0d7210 */ /* 0x0c0fe40007ffe113 */
[----:B------:R-:W-:-:S07]  /*3ac0*/  IADD3 R19, PT, PT, -R12, R15, RZ ;  /* 0x0000000f0c137210 */ /* 0x000fce0007ffe1ff */
.L_x_93:
[----:B------:R-:W1:Y:S01]  /*3ad0*/  LDCU UR4, c[0x0][0x390] ;  /* 0x00007200ff0477ac */ /* 0x000e620008000800 */
[----:B------:R-:W-:Y:S01]  /*3ae0*/  IADD3 R18, PT, PT, R9, 0x2, RZ ;  /* 0x0000000209127810 */ /* 0x000fe20007ffe0ff */
[----:B------:R-:W2:Y:S01]  /*3af0*/  MUFU.RCP R15, R10 ;  /* 0x0000000a000f7308 */ /* 0x000ea20000001000 */
[----:B------:R-:W-:Y:S02]  /*3b00*/  BSSY.RECONVERGENT B2, `(.L_x_77) ;  /* 0x0000010000027945 */ /* 0x000fe40003800200 */
[----:B------:R-:W-:-:S05]  /*3b10*/  I2FP.F32.S32 R0, R18 ;  /* 0x0000001200007245 */ /* 0x000fca0000201400 */
        /* <DEDUP_REMOVED lines=14> */
.L_x_78:
[----:B------:R-:W-:Y:S05]  /*3c00*/  BSYNC.RECONVERGENT B2 ;  /* 0x0000000000027941 */ /* 0x000fea0003800200 */
.L_x_77:
        /* <DEDUP_REMOVED lines=13> */
.L_x_80:
[----:B------:R-:W-:Y:S05]  /*3ce0*/  BSYNC.RECONVERGENT B2 ;  /* 0x0000000000027941 */ /* 0x000fea0003800200 */
.L_x_79:
[----:B------:R-:W-:-:S05]  /*3cf0*/  IADD3 R11, PT, PT, R11, 0x2, RZ ;  /* 0x000000020b0b7810 */ /* 0x000fca0007ffe0ff */
[----:B0-----:R-:W-:-:S05]  /*3d00*/  IMAD.WIDE R24, R11, 0x4, R16 ;  /* 0x000000040b187825 */ /* 0x001fca00078e0210 */
[----:B------:R-:W2:Y:S01]  /*3d10*/  LDG.E R15, desc[UR6][R24.64] ;  /* 0x00000006180f7981 */ /* 0x000ea2000c1e1900 */
[----:B------:R-:W-:Y:S02]  /*3d20*/  HFMA2 R21, -RZ, RZ, 0.96630859375, -0.0022525787353515625 ;  /* 0x3bbb989dff157431 */ /* 0x000fe400000001ff */
[----:B------:R-:W-:Y:S01]  /*3d30*/  FMUL R0, R0, 0.5 ;  /* 0x3f00000000007820 */ /* 0x000fe20000400000 */
[----:B------:R-:W-:Y:S01]  /*3d40*/  MOV R23, 0x437c0000 ;  /* 0x437c000000177802 */ /* 0x000fe20000000f00 */
[----:B------:R-:W-:Y:S01]  /*3d50*/  BSSY.RECONVERGENT B2, `(.L_x_81) ;  /* 0x000001c000027945 */ /* 0x000fe20003800200 */
[C---:B------:R-:W-:Y:S02]  /*3d60*/  IADD3 R12, PT, PT, R19.reuse, -0x3, RZ ;  /* 0xfffffffd130c7810 */ /* 0x040fe40007ffe0ff */
[----:B------:R-:W-:Y:S01]  /*3d70*/  IADD3 R19, PT, PT, R19, -0x2, RZ ;  /* 0xfffffffe13137810 */ /* 0x000fe20007ffe0ff */
        /* <DEDUP_REMOVED lines=19> */
[----:B-1----:R-:W-:Y:S06]  /*3eb0*/  @!P0 BRA `(.L_x_82) ;  /* 0x0000000000148947 */ /* 0x002fec0003800000 */
[----:B------:R-:W-:Y:S02]  /*3ec0*/  MOV R0, R22 ;  /* 0x0000001600007202 */ /* 0x000fe40000000f00 */
[----:B------:R-:W-:Y:S02]  /*3ed0*/  MOV R29, R10 ;  /* 0x0000000a001d7202 */ /* 0x000fe40000000f00 */
[----:B------:R-:W-:-:S07]  /*3ee0*/  MOV R2, 0x3f00 ;  /* 0x00003f0000027802 */ /* 0x000fce0000000f00 */
[----:B------:R-:W-:Y:S05]  /*3ef0*/  CALL.REL.NOINC `($__internal_0_$__cuda_sm3x_div_rn_noftz_f32_slowpath) ;  /* 0x00000020008c7944 */ /* 0x000fea0003c00000 */
[----:B------:R-:W-:-:S07]  /*3f00*/  MOV R27, R0 ;  /* 0x00000000001b7202 */ /* 0x000fce0000000f00 */
.L_x_82:
[----:B------:R-:W-:Y:S05]  /*3f10*/  BSYNC.RECONVERGENT B2 ;  /* 0x0000000000027941 */ /* 0x000fea0003800200 */
.L_x_81:
        /* <DEDUP_REMOVED lines=13> */
.L_x_84:
[----:B------:R-:W-:Y:S05]  /*3ff0*/  BSYNC.RECONVERGENT B2 ;  /* 0x0000000000027941 */ /* 0x000fea0003800200 */
.L_x_83:
        /* <DEDUP_REMOVED lines=8> */
[----:B------:R-:W-:Y:S01]  /*4080*/  IADD3 R22, PT, PT, R9, 0x3, RZ ;  /* 0x0000000309167810 */ /* 0x000fe20007ffe0ff */
[----:B------:R-:W-:Y:S02]  /*4090*/  BSSY.RECONVERGENT B2, `(.L_x_85) ;  /* 0x000001a000027945 */ /* 0x000fe40003800200 */
[----:B------:R-:W-:Y:S01]  /*40a0*/  FFMA.RM R2, R2, R27, 12582913 ;  /* 0x4b40000102027423 */ /* 0x000fe2000000401b */
[----:B------:R-:W-:Y:S01]  /*40b0*/  I2FP.F32.S32 R22, R22 ;  /* 0x0000001600167245 */ /* 0x000fe20000201400 */
[----:B------:R-:W1:Y:S02]  /*40c0*/  MUFU.RCP R27, R10 ;  /* 0x0000000a001b7308 */ /* 0x000e640000001000 */
[C---:B------:R-:W-:Y:S01]  /*40d0*/  FADD R23, R2.reuse, -12583039 ;  /* 0xcb40007f02177421 */ /* 0x040fe20000000000 */
[----:B------:R-:W-:Y:S01]  /*40e0*/  SHF.L.U32 R2, R2, 0x17, RZ ;  /* 0x0000001702027819 */ /* 0x000fe200000006ff */
[----:B0-----:R-:W-:-:S02]  /*40f0*/  FADD R22, R22, -UR4 ;  /* 0x8000000416167e21 */ /* 0x001fc40008000000 */
[----:B------:R-:W-:Y:S02]  /*4100*/  FFMA R23, R0, 1.4426950216293334961, -R23 ;  /* 0x3fb8aa3b00177823 */ /* 0x000fe40000000817 */
        /* <DEDUP_REMOVED lines=18> */
.L_x_86:
[----:B------:R-:W-:Y:S05]  /*4230*/  BSYNC.RECONVERGENT B2 ;  /* 0x0000000000027941 */ /* 0x000fea0003800200 */
.L_x_85:
        /* <DEDUP_REMOVED lines=13> */
.L_x_88:
[----:B------:R-:W-:Y:S05]  /*4310*/  BSYNC.RECONVERGENT B2 ;  /* 0x0000000000027941 */ /* 0x000fea0003800200 */
.L_x_87:
[----:B------:R-:W2:Y:S01]  /*4320*/  LDG.E R25, desc[UR6][R24.64+0x4] ;  /* 0x0000040618197981 */ /* 0x000ea2000c1e1900 */
[----:B------:R-:W-:Y:S02]  /*4330*/  HFMA2 R15, -RZ, RZ, 0.96630859375, -0.0022525787353515625 ;  /* 0x3bbb989dff0f7431 */ /* 0x000fe400000001ff */
[----:B------:R-:W-:Y:S01]  /*4340*/  FMUL R0, R0, 0.5 ;  /* 0x3f00000000007820 */ /* 0x000fe20000400000 */
[----:B------:R-:W-:Y:S01]  /*4350*/  MOV R23, 0x437c0000 ;  /* 0x437c000000177802 */ /* 0x000fe20000000f00 */
[----:B------:R-:W-:Y:S01]  /*4360*/  BSSY.RECONVERGENT B2, `(.L_x_89) ;  /* 0x000001a000027945 */ /* 0x000fe20003800200 */
[----:B------:R-:W-:-:S05]  /*4370*/  I2FP.F32.S32 R12, R12 ;  /* 0x0000000c000c7245 */ /* 0x000fca0000201400 */
[----:B------:R-:W-:Y:S01]  /*4380*/  FADD R12, R12, R5 ;  /* 0x000000050c0c7221 */ /* 0x000fe20000000000 */
[----:B------:R-:W-:-:S03]  /*4390*/  FFMA.SAT R2, R0, R15, 0.5 ;  /* 0x3f00000000027423 */ /* 0x000fc6000000200f */
[----:B------:R-:W-:Y:S01]  /*43a0*/  FMUL R22, R12, -R12 ;  /* 0x8000000c0c167220 */ /* 0x000fe20000400000 */
[----:B------:R-:W-:Y:S02]  /*43b0*/  FFMA.RM R2, R2, R23, 12582913 ;  /* 0x4b40000102027423 */ /* 0x000fe40000004017 */
[----:B------:R-:W0:Y:S02]  /*43c0*/  MUFU.RCP R23, R10 ;  /* 0x0000000a00177308 */ /* 0x000e240000001000 */
[C---:B------:R-:W-:Y:S01]  /*43d0*/  FADD R15, R2.reuse, -12583039 ;  /* 0xcb40007f020f7421 */ /* 0x040fe20000000000 */
[----:B------:R-:W-:-:S03]  /*43e0*/  SHF.L.U32 R2, R2, 0x17, RZ ;  /* 0x0000001702027819 */ /* 0x000fc600000006ff */
[C---:B------:R-:W-:Y:S02]  /*43f0*/  FFMA R15, R0.reuse, 1.4426950216293334961, -R15 ;  /* 0x3fb8aa3b000f7823 */ /* 0x040fe4000000080f */
[----:B------:R-:W-:Y:S02]  /*4400*/  FCHK P0, R22, R10 ;  /* 0x0000000a16007302 */ /* 0x000fe40000000000 */
[----:B------:R-:W-:-:S06]  /*4410*/  FFMA R15, R0, 1.925963033500011079e-08, R15 ;  /* 0x32a57060000f7823 */ /* 0x000fcc000000000f */
[----:B------:R-:W1:Y:S01]  /*4420*/  MUFU.EX2 R15, R15 ;  /* 0x0000000f000f7308 */ /* 0x000e620000000800 */
[----:B0-----:R-:W-:-:S04]  /*4430*/  FFMA R0, R23, -R10, 1 ;  /* 0x3f80000017007423 */ /* 0x001fc8000000080a */
[----:B------:R-:W-:-:S04]  /*4440*/  FFMA R0, R23, R0, R23 ;  /* 0x0000000017007223 */ /* 0x000fc80000000017 */
[----:B------:R-:W-:-:S04]  /*4450*/  FFMA R27, R0, R22, RZ ;  /* 0x00000016001b7223 */ /* 0x000fc800000000ff */
[----:B------:R-:W-:Y:S01]  /*4460*/  FFMA R12, R27, -R10, R22 ;  /* 0x8000000a1b0c7223 */ /* 0x000fe20000000016 */
[----:B-1----:R-:W-:-:S03]  /*4470*/  FMUL R23, R2, R15 ;  /* 0x0000000f02177220 */ /* 0x002fc60000400000 */
[----:B------:R-:W-:Y:S01]  /*4480*/  FFMA R27, R0, R12, R27 ;  /* 0x0000000c001b7223 */ /* 0x000fe2000000001b */
[----:B--2---:R-:W-:Y:S01]  /*4490*/  FFMA R8, R23, R25, R8 ;  /* 0x0000001917087223 */ /* 0x004fe20000000008 */
[----:B------:R-:W-:Y:S06]  /*44a0*/  @!P0 BRA `(.L_x_90) ;  /* 0x0000000000148947 */ /* 0x000fec0003800000 */
[----:B------:R-:W-:Y:S02]  /*44b0*/  MOV R0, R22 ;  /* 0x0000001600007202 */ /* 0x000fe40000000f00 */
[----:B------:R-:W-:Y:S02]  /*44c0*/  MOV R29, R10 ;  /* 0x0000000a001d7202 */ /* 0x000fe40000000f00 */
[----:B------:R-:W-:-:S07]  /*44d0*/  MOV R2, 0x44f0 ;  /* 0x000044f000027802 */ /* 0x000fce0000000f00 */
[----:B------:R-:W-:Y:S05]  /*44e0*/  CALL.REL.NOINC `($__internal_0_$__cuda_sm3x_div_rn_noftz_f32_slowpath) ;  /* 0x0000001c00107944 */ /* 0x000fea0003c00000 */
[----:B------:R-:W-:-:S07]  /*44f0*/  MOV R27, R0 ;  /* 0x00000000001b7202 */ /* 0x000fce0000000f00 */
.L_x_90:
[----:B------:R-:W-:Y:S05]  /*4500*/  BSYNC.RECONVERGENT B2 ;  /* 0x0000000000027941 */ /* 0x000fea0003800200 */
.L_x_89:
        /* <DEDUP_REMOVED lines=13> */
.L_x_92:
[----:B------:R-:W-:Y:S05]  /*45e0*/  BSYNC.RECONVERGENT B2 ;  /* 0x0000000000027941 */ /* 0x000fea0003800200 */
.L_x_91:
[----:B------:R-:W2:Y:S01]  /*45f0*/  LDG.E R20, desc[UR6][R20.64+-0x4] ;  /* 0xfffffc0614147981 */ /* 0x000ea2000c1e1900 */
[----:B------:R-:W-:Y:S02]  /*4600*/  HFMA2 R15, -RZ, RZ, 0.96630859375, -0.0022525787353515625 ;  /* 0x3bbb989dff0f7431 */ /* 0x000fe400000001ff */
[----:B------:R-:W-:Y:S01]  /*4610*/  FMUL R0, R0, 0.5 ;  /* 0x3f00000000007820 */ /* 0x000fe20000400000 */
[----:B------:R-:W-:Y:S02]  /*4620*/  MOV R23, 0x437c0000 ;  /* 0x437c000000177802 */ /* 0x000fe40000000f00 */
[----:B------:R-:W-:-:S04]  /*4630*/  IADD3 R9, PT, PT, R9, 0x4, RZ ;  /* 0x0000000409097810 */ /* 0x000fc80007ffe0ff */
[----:B------:R-:W-:Y:S01]  /*4640*/  ISETP.NE.AND P0, PT, R9, R14, PT ;  /* 0x0000000e0900720c */ /* 0x000fe20003f05270 */
        /* <DEDUP_REMOVED lines=10> */
[----:B------:R-:W-:Y:S01]  /*46f0*/  MOV R9, R18 ;  /* 0x0000001200097202 */ /* 0x000fe20000000f00 */
[----:B------:R-:W-:Y:S06]  /*4700*/  @P0 BRA `(.L_x_93) ;  /* 0xfffffff000f00947 */ /* 0x000fec000383ffff */
.L_x_68:
        /* <DEDUP_REMOVED lines=14> */
.L_x_95:
[----:B------:R-:W-:Y:S05]  /*47f0*/  BSYNC.RECONVERGENT B2 ;  /* 0x0000000000027941 */ /* 0x000fea0003800200 */
.L_x_94:
        /* <DEDUP_REMOVED lines=13> */
.L_x_97:
[----:B------:R-:W-:Y:S05]  /*48d0*/  BSYNC.RECONVERGENT B2 ;  /* 0x0000000000027941 */ /* 0x000fea0003800200 */
.L_x_96:
[----:B------:R-:W0:Y:S01]  /*48e0*/  LDC R2, c[0x0][0x394] ;  /* 0x0000e500ff027b82 */ /* 0x000e220000000800 */
[----:B------:R-:W0:Y:S07]  /*48f0*/  LDCU UR4, c[0x0][0x39c] ;  /* 0x00007380ff0477ac */ /* 0x000e2e0008000800 */
[----:B------:R-:W1:Y:S01]  /*4900*/  LDC.64 R6, c[0x0][0x380] ;  /* 0x0000e000ff067b82 */ /* 0x000e620000000a00 */
[----:B0----5:R-:W-:-:S05]  /*4910*/  IMAD R3, R3, UR4, R2 ;  /* 0x0000000403037c24 */ /* 0x021fca000f8e0202 */
[----:B------:R-:W-:-:S05]  /*4920*/  IADD3 R3, PT, PT, R3, -0x1, RZ ;  /* 0xffffffff03037810 */ /* 0x000fca0007ffe0ff */
[----:B-1----:R-:W-:-:S06]  /*4930*/  IMAD.WIDE R2, R3, 0x4, R6 ;  /* 0x0000000403027825 */ /* 0x002fcc00078e0206 */
[----:B------:R-:W2:Y:S01]  /*4940*/  LDG.E R3, desc[UR6][R2.64] ;  /* 0x0000000602037981 */ /* 0x000ea2000c1e1900 */
[----:B------:R-:W-:Y:S01]  /*4950*/  FADD R0, -R0, R5 ;  /* 0x0000000500007221 */ /* 0x000fe20000000100 */
[----:B------:R-:W-:-:S04]  /*4960*/  IMAD.WIDE R4, R4, 0x4, R6 ;  /* 0x0000000404047825 */ /* 0x000fc800078e0206 */
[----:B--2---:R-:W-:-:S05]  /*4970*/  FADD R7, -R0, R3 ;  /* 0x0000000300077221 */ /* 0x004fca0000000100 */
[----:B------:R-:W-:Y:S01]  /*4980*/  STG.E desc[UR6][R4.64], R7 ;  /* 0x0000000704007986 */ /* 0x000fe2000c101906 */
[----:B------:R-:W-:Y:S05]  /*4990*/  EXIT ;  /* 0x000000000000794d */ /* 0x000fea0003800000 */
.L_x_65:
[----:B------:R-:W-:Y:S01]  /*49a0*/  HFMA2 R5, -RZ, RZ, 1.666015625, -0.052093505859375 ;  /* 0x3eaaaaabff057431 */ /* 0x000fe200000001ff */
[----:B------:R-:W-:-:S05]  /*49b0*/  MOV R0, 0x40400000 ;  /* 0x4040000000007802 */ /* 0x000fca0000000f00 */
[----:B------:R-:W-:Y:S01]  /*49c0*/  FFMA R2, R5, -R0, 1 ;  /* 0x3f80000005027423 */ /* 0x000fe20000000800 */
[----:B------:R-:W-:-:S03]  /*49d0*/  I2FP.F32.S32 R0, R7 ;  /* 0x0000000700007245 */ /* 0x000fc60000201400 */
[----:B------:R-:W-:Y:S01]  /*49e0*/  FFMA R5, R2, R5, 0.3333333432674407959 ;  /* 0x3eaaaaab02057423 */ /* 0x000fe20000000005 */
[----:B------:R-:W0:Y:S03]  /*49f0*/  FCHK P0, R0, 3 ;  /* 0x4040000000007902 */ /* 0x000e260000000000 */
        /* <DEDUP_REMOVED lines=8> */
.L_x_98:
        /* <DEDUP_REMOVED lines=23> */
.L_x_101:
[----:B------:R-:W-:Y:S05]  /*4bf0*/  BSYNC.RECONVERGENT B2 ;  /* 0x0000000000027941 */ /* 0x000fea0003800200 */
.L_x_100:
        /* <DEDUP_REMOVED lines=16> */
.L_x_103:
[----:B------:R-:W-:Y:S05]  /*4d00*/  BSYNC.RECONVERGENT B2 ;  /* 0x0000000000027941 */ /* 0x000fea0003800200 */
.L_x_102:
[----:B------:R-:W0:Y:S01]  /*4d10*/  LDCU.64 UR4, c[0x0][0x380] ;  /* 0x00007000ff0477ac */ /* 0x000e220008000a00 */
[----:B------:R-:W-:Y:S02]  /*4d20*/  SHF.R.S32.HI R2, RZ, 0x1f, R9 ;  /* 0x0000001fff027819 */ /* 0x000fe40000011409 */
[----:B------:R-:W-:Y:S02]  /*4d30*/  SHF.R.S32.HI R19, RZ, 0x1f, R12 ;  /* 0x0000001fff137819 */ /* 0x000fe4000001140c */
[--C-:B------:R-:W-:Y:S02]  /*4d40*/  SHF.R.S32.HI R10, RZ, 0x1f, R13.reuse ;  /* 0x0000001fff0a7819 */ /* 0x100fe4000001140d */
[----:B------:R-:W-:-:S04]  /*4d50*/  IADD3 R15, P0, P1, R9, R12, -R13 ;  /* 0x0000000c090f7210 */ /* 0x000fc8000791e80d */
[----:B------:R-:W-:Y:S02]  /*4d60*/  IADD3.X R2, PT, PT, R2, R19, ~R10, P0, P1 ;  /* 0x0000001302027210 */ /* 0x000fe400007e2c0a */
[----:B0-----:R-:W-:-:S04]  /*4d70*/  LEA R14, P0, R15, UR4, 0x2 ;  /* 0x000000040f0e7c11 */ /* 0x001fc8000f8010ff */
[----:B------:R-:W-:-:S05]  /*4d80*/  LEA.HI.X R15, R15, UR5, R2, 0x2, P0 ;  /* 0x000000050f0f7c11 */ /* 0x000fca00080f1402 */
[----:B------:R0:W2:Y:S01]  /*4d90*/  LDG.E R14, desc[UR6][R14.64+0x4] ;  /* 0x000004060e0e7981 */ /* 0x0000a2000c1e1900 */
        /* <DEDUP_REMOVED lines=8> */
[C---:B------:R-:W-:Y:S01]  /*4e20*/  FADD R17, R2.reuse, -12583039 ;  /* 0xcb40007f02117421 */ /* 0x040fe20000000000 */
[----:B------:R-:W-:Y:S01]  /*4e30*/  SHF.L.U32 R25, R2, 0x17, RZ ;  /* 0x0000001702197819 */ /* 0x000fe200000006ff */
[----:B0-----:R-:W-:Y:S02]  /*4e40*/  FFMA R15, R16, -R5, 1 ;  /* 0x3f800000100f7423 */ /* 0x001fe40000000805 */
[----:B------:R-:W-:Y:S02]  /*4e50*/  FFMA R17, R0, 1.4426950216293334961, -R17 ;  /* 0x3fb8aa3b00117823 */ /* 0x000fe40000000811 */
[----:B------:R-:W-:Y:S02]  /*4e60*/  FFMA R16, R16, R15, R16 ;  /* 0x0000000f10107223 */ /* 0x000fe40000000010 */
[----:B------:R-:W-:Y:S01]  /*4e70*/  FFMA R17, R0, 1.925963033500011079e-08, R17 ;  /* 0x32a5706000117823 */ /* 0x000fe20000000011 */
[----:B------:R-:W-:-:S03]  /*4e80*/  I2FP.F32.S32 R0, R8 ;  /* 0x0000000800007245 */ /* 0x000fc60000201400 */
[----:B------:R-:W0:Y:S02]  /*4e90*/  MUFU.EX2 R8, R17 ;  /* 0x0000001100087308 */ /* 0x000e240000000800 */
[----:B------:R-:W-:-:S04]  /*4ea0*/  FADD R0, R0, R7 ;  /* 0x0000000700007221 */ /* 0x000fc80000000000 */
[----:B------:R-:W-:-:S04]  /*4eb0*/  FMUL R0, R0, -R0 ;  /* 0x8000000000007220 */ /* 0x000fc80000400000 */
[----:B------:R-:W1:Y:S01]  /*4ec0*/  FCHK P0, R0, R5 ;  /* 0x0000000500007302 */ /* 0x000e620000000000 */
[----:B------:R-:W-:-:S04]  /*4ed0*/  FFMA R15, R0, R16, RZ ;  /* 0x00000010000f7223 */ /* 0x000fc800000000ff */
[----:B------:R-:W-:Y:S01]  /*4ee0*/  FFMA R2, R15, -R5, R0 ;  /* 0x800000050f027223 */ /* 0x000fe20000000000 */
[----:B0-----:R-:W-:-:S03]  /*4ef0*/  FMUL R25, R25, R8 ;  /* 0x0000000819197220 */ /* 0x001fc60000400000 */
[----:B------:R-:W-:Y:S01]  /*4f00*/  FFMA R2, R16, R2, R15 ;  /* 0x0000000210027223 */ /* 0x000fe2000000000f */
[----:B--2---:R-:W-:Y:S01]  /*4f10*/  FFMA R25, R25, R14, RZ ;  /* 0x0000000e19197223 */ /* 0x004fe200000000ff */
[----:B-1----:R-:W-:Y:S06]  /*4f20*/  @!P0 BRA `(.L_x_105) ;  /* 0x0000000000108947 */ /* 0x002fec0003800000 */
[----:B------:R-:W-:Y:S02]  /*4f30*/  MOV R29, R5 ;  /* 0x00000005001d7202 */ /* 0x000fe40000000f00 */
[----:B------:R-:W-:-:S07]  /*4f40*/  MOV R2, 0x4f60 ;  /* 0x00004f6000027802 */ /* 0x000fce0000000f00 */
[----:B-----5:R-:W-:Y:S05]  /*4f50*/  CALL.REL.NOINC `($__internal_0_$__cuda_sm3x_div_rn_noftz_f32_slowpath) ;  /* 0x0000001000747944 */ /* 0x020fea0003c00000 */
[----:B------:R-:W-:-:S07]  /*4f60*/  MOV R2, R0 ;  /* 0x0000000000027202 */ /* 0x000fce0000000f00 */
.L_x_105:
[----:B------:R-:W-:Y:S05]  /*4f70*/  BSYNC.RECONVERGENT B2 ;  /* 0x0000000000027941 */ /* 0x000fea0003800200 */
.L_x_104:
        /* <DEDUP_REMOVED lines=15> */
.L_x_107:
[----:B------:R-:W-:Y:S05]  /*5070*/  BSYNC.RECONVERGENT B2 ;  /* 0x0000000000027941 */ /* 0x000fea0003800200 */
.L_x_106:
[----:B------:R-:W0:Y:S01]  /*5080*/  LDCU.64 UR4, c[0x0][0x380] ;  /* 0x00007000ff0477ac */ /* 0x000e220008000a00 */
[----:B------:R-:W-:Y:S02]  /*5090*/  SHF.R.S32.HI R2, RZ, 0x1f, R11 ;  /* 0x0000001fff027819 */ /* 0x000fe4000001140b */
[----:B------:R-:W-:-:S04]  /*50a0*/  IADD3 R8, P0, P1, R11, R13, -R12 ;  /* 0x0000000d0b087210 */ /* 0x000fc8000791e80c */
[----:B------:R-:W-:Y:S02]  /*50b0*/  IADD3.X R2, PT, PT, R2, R10, ~R19, P0, P1 ;  /* 0x0000000a02027210 */ /* 0x000fe400007e2c13 */
[----:B------:R-:W-:-:S04]  /*50c0*/  IADD3 R8, P0, PT, R17, R8, RZ ;  /* 0x0000000811087210 */ /* 0x000fc80007f1e0ff */
[----:B------:R-:W-:Y:S02]  /*50d0*/  LEA.HI.X.SX32 R15, R17, R2, 0x1, P0 ;  /* 0x00000002110f7211 */ /* 0x000fe400000f0eff */
[----:B0-----:R-:W-:-:S04]  /*50e0*/  LEA R14, P0, R8, UR4, 0x2 ;  /* 0x00000004080e7c11 */ /* 0x001fc8000f8010ff */
[----:B------:R-:W-:-:S06]  /*50f0*/  LEA.HI.X R15, R8, UR5, R15, 0x2, P0 ;  /* 0x00000005080f7c11 */ /* 0x000fcc00080f140f */
[----:B------:R-:W2:Y:S01]  /*5100*/  LDG.E R15, desc[UR6][R14.64+-0x4] ;  /* 0xfffffc060e0f7981 */ /* 0x000ea2000c1e1900 */
[----:B------:R-:W-:Y:S02]  /*5110*/  HFMA2 R19, -RZ, RZ, 0.96630859375, -0.0022525787353515625 ;  /* 0x3bbb989dff137431 */ /* 0x000fe400000001ff */
[----:B------:R-:W-:Y:S01]  /*5120*/  FMUL R0, R0, 0.5 ;  /* 0x3f00000000007820 */ /* 0x000fe20000400000 */
[----:B------:R-:W-:-:S03]  /*5130*/  MOV R21, 0x437c0000 ;  /* 0x437c000000157802 */ /* 0x000fc60000000f00 */
[----:B------:R-:W-:-:S04]  /*5140*/  FFMA.SAT R2, R0, R19, 0.5 ;  /* 0x3f00000000027423 */ /* 0x000fc80000002013 */
[----:B------:R-:W-:-:S04]  /*5150*/  FFMA.RM R2, R2, R21, 12582913 ;  /* 0x4b40000102027423 */ /* 0x000fc80000004015 */
[C---:B------:R-:W-:Y:S01]  /*5160*/  FADD R19, R2.reuse, -12583039 ;  /* 0xcb40007f02137421 */ /* 0x040fe20000000000 */
[----:B------:R-:W-:-:S03]  /*5170*/  SHF.L.U32 R24, R2, 0x17, RZ ;  /* 0x0000001702187819 */ /* 0x000fc600000006ff */
[----:B------:R-:W-:-:S04]  /*5180*/  FFMA R19, R0, 1.4426950216293334961, -R19 ;  /* 0x3fb8aa3b00137823 */ /* 0x000fc80000000813 */
[----:B------:R-:W-:Y:S01]  /*5190*/  FFMA R19, R0, 1.925963033500011079e-08, R19 ;  /* 0x32a5706000137823 */ /* 0x000fe20000000013 */
[----:B------:R-:W-:-:S04]  /*51a0*/  LOP3.LUT R0, R13, 0x7fffffff, RZ, 0xc0, !PT ;  /* 0x7fffffff0d007812 */ /* 0x000fc800078ec0ff */
[----:B------:R-:W-:Y:S01]  /*51b0*/  ISETP.NE.AND P0, PT, R0, 0x1, PT ;  /* 0x000000010000780c */ /* 0x000fe20003f05270 */
[----:B------:R-:W0:Y:S02]  /*51c0*/  MUFU.EX2 R19, R19 ;  /* 0x0000001300137308 */ /* 0x000e240000000800 */
[----:B0-----:R-:W-:-:S04]  /*51d0*/  FMUL R24, R24, R19 ;  /* 0x0000001318187220 */ /* 0x001fc80000400000 */
[----:B--2---:R-:W-:Y:S01]  /*51e0*/  FFMA R23, R24, R15, RZ ;  /* 0x0000000f18177223 */ /* 0x004fe200000000ff */
[----:B------:R-:W-:-:S05]  /*51f0*/  FADD R24, RZ, R24 ;  /* 0x00000018ff187221 */ /* 0x000fca0000000000 */
[----:B------:R-:W-:Y:S05]  /*5200*/  @!P0 BRA `(.L_x_99) ;  /* 0x0000000c002c8947 */ /* 0x000fea0003800000 */
[----:B------:R-:W0:Y:S01]  /*5210*/  LDC.64 R20, c[0x0][0x380] ;  /* 0x0000e000ff147b82 */ /* 0x000e220000000a00 */
[-C--:B------:R-:W-:Y:S02]  /*5220*/  IADD3 R15, PT, PT, R11, R13.reuse, RZ ;  /* 0x0000000d0b0f7210 */ /* 0x080fe40007ffe0ff */
[----:B------:R-:W-:Y:S02]  /*5230*/  IADD3 R8, PT, PT, -R13, R12, R9 ;  /* 0x0000000c0d087210 */ /* 0x000fe40007ffe109 */
[CC--:B------:R-:W-:Y:S02]  /*5240*/  IADD3 R9, PT, PT, R12.reuse, -R13.reuse, RZ ;  /* 0x8000000d0c097210 */ /* 0x0c0fe40007ffe0ff */
[C---:B------:R-:W-:Y:S02]  /*5250*/  IADD3 R10, PT, PT, R12.reuse, R13, RZ ;  /* 0x0000000d0c0a7210 */ /* 0x040fe40007ffe0ff */
[CC--:B------:R-:W-:Y:S02]  /*5260*/  IADD3 R11, PT, PT, -R12.reuse, R15.reuse, R17 ;  /* 0x0000000f0c0b7210 */ /* 0x0c0fe40007ffe111 */
[----:B------:R-:W-:-:S07]  /*5270*/  IADD3 R12, PT, PT, -R12, R15, RZ ;  /* 0x0000000f0c0c7210 */ /* 0x000fce0007ffe1ff */
.L_x_124:
        /* <DEDUP_REMOVED lines=19> */
.L_x_109:
[----:B------:R-:W-:Y:S05]  /*53b0*/  BSYNC.RECONVERGENT B2 ;  /* 0x0000000000027941 */ /* 0x000fea0003800200 */
.L_x_108:
        /* <DEDUP_REMOVED lines=13> */
.L_x_111:
[----:B------:R-:W-:Y:S05]  /*5490*/  BSYNC.RECONVERGENT B2 ;  /* 0x0000000000027941 */ /* 0x000fea0003800200 */
.L_x_110:
        /* <DEDUP_REMOVED lines=9> */
[----:B------:R-:W-:Y:S01]  /*5530*/  FFMA.RM R15, R14, R17, 12582913 ;  /* 0x4b4000010e0f7423 */ /* 0x000fe20000004011 */
[C---:B------:R-:W-:Y:S02]  /*5540*/  IADD3 R14, PT, PT, R12.reuse, -0x3, RZ ;  /* 0xfffffffd0c0e7810 */ /* 0x040fe40007ffe0ff */
[----:B------:R-:W-:Y:S01]  /*5550*/  IADD3 R12, PT, PT, R12, -0x2, RZ ;  /* 0xfffffffe0c0c7810 */ /* 0x000fe20007ffe0ff */
[C---:B------:R-:W-:Y:S01]  /*5560*/  FADD R17, R15.reuse, -12583039 ;  /* 0xcb40007f0f117421 */ /* 0x040fe20000000000 */
[----:B------:R-:W-:Y:S01]  /*5570*/  SHF.L.U32 R15, R15, 0x17, RZ ;  /* 0x000000170f0f7819 */ /* 0x000fe200000006ff */
[----:B0-----:R-:W-:Y:S02]  /*5580*/  FFMA R27, R26, -R5, 1 ;  /* 0x3f8000001a1b7423 */ /* 0x001fe40000000805 */
[----:B------:R-:W-:-:S04]  /*5590*/  FFMA R17, R0, 1.4426950216293334961, -R17 ;  /* 0x3fb8aa3b00117823 */ /* 0x000fc80000000811 */
[----:B------:R-:W-:Y:S01]  /*55a0*/  FFMA R17, R0, 1.925963033500011079e-08, R17 ;  /* 0x32a5706000117823 */ /* 0x000fe20000000011 */
[----:B------:R-:W-:-:S03]  /*55b0*/  I2FP.F32.S32 R0, R12 ;  /* 0x0000000c00007245 */ /* 0x000fc60000201400 */
[----:B------:R-:W0:Y:S02]  /*55c0*/  MUFU.EX2 R16, R17 ;  /* 0x0000001100107308 */ /* 0x000e240000000800 */
[----:B------:R-:W-:Y:S01]  /*55d0*/  FADD R22, R0, R7 ;  /* 0x0000000700167221 */ /* 0x000fe20000000000 */
[----:B------:R-:W-:-:S03]  /*55e0*/  FFMA R0, R26, R27, R26 ;  /* 0x0000001b1a007223 */ /* 0x000fc6000000001a */
        /* <DEDUP_REMOVED lines=13> */
.L_x_113:
[----:B------:R-:W-:Y:S05]  /*56c0*/  BSYNC.RECONVERGENT B2 ;  /* 0x0000000000027941 */ /* 0x000fea0003800200 */
.L_x_112:
        /* <DEDUP_REMOVED lines=13> */
.L_x_115:
[----:B------:R-:W-:Y:S05]  /*57a0*/  BSYNC.RECONVERGENT B2 ;  /* 0x0000000000027941 */ /* 0x000fea0003800200 */
.L_x_114:
        /* <DEDUP_REMOVED lines=9> */
[----:B------:R-:W-:Y:S02]  /*5840*/  BSSY.RECONVERGENT B2, `(.L_x_116) ;  /* 0x000001a000027945 */ /* 0x000fe40003800200 */
[----:B------:R-:W-:Y:S01]  /*5850*/  FFMA.RM R15, R15, R22, 12582913 ;  /* 0x4b4000010f0f7423 */ /* 0x000fe20000004016 */
[----:B------:R-:W-:-:S03]  /*5860*/  IADD3 R22, PT, PT, R9, 0x3, RZ ;  /* 0x0000000309167810 */ /* 0x000fc60007ffe0ff */
[C---:B------:R-:W-:Y:S01]  /*5870*/  FADD R27, R15.reuse, -12583039 ;  /* 0xcb40007f0f1b7421 */ /* 0x040fe20000000000 */
[----:B------:R-:W-:-:S03]  /*5880*/  SHF.L.U32 R15, R15, 0x17, RZ ;  /* 0x000000170f0f7819 */ /* 0x000fc600000006ff */
[----:B------:R-:W-:-:S04]  /*5890*/  FFMA R27, R0, 1.4426950216293334961, -R27 ;  /* 0x3fb8aa3b001b7823 */ /* 0x000fc8000000081b */
[----:B------:R-:W-:Y:S01]  /*58a0*/  FFMA R27, R0, 1.925963033500011079e-08, R27 ;  /* 0x32a57060001b7823 */ /* 0x000fe2000000001b */
[----:B------:R-:W-:Y:S01]  /*58b0*/  I2FP.F32.S32 R0, R22 ;  /* 0x0000001600007245 */ /* 0x000fe20000201400 */
[----:B-1----:R-:W-:Y:S02]  /*58c0*/  FFMA R29, R28, -R5, 1 ;  /* 0x3f8000001c1d7423 */ /* 0x002fe40000000805 */
[----:B------:R-:W1:Y:S02]  /*58d0*/  MUFU.EX2 R22, R27 ;  /* 0x0000001b00167308 */ /* 0x000e640000000800 */
[----:B0-----:R-:W-:Y:S01]  /*58e0*/  FADD R26, R0, -UR4 ;  /* 0x80000004001a7e21 */ /* 0x001fe20008000000 */
[----:B------:R-:W-:-:S03]  /*58f0*/  FFMA R0, R28, R29, R28 ;  /* 0x0000001d1c007223 */ /* 0x000fc6000000001c */
[----:B------:R-:W-:-:S04]  /*5900*/  FMUL R28, R26, -R26 ;  /* 0x8000001a1a1c7220 */ /* 0x000fc80000400000 */
[----:B------:R-:W0:Y:S01]  /*5910*/  FCHK P0, R28, R5 ;  /* 0x000000051c007302 */ /* 0x000e220000000000 */
[----:B------:R-:W-:-:S04]  /*5920*/  FFMA R29, R0, R28, RZ ;  /* 0x0000001c001d7223 */ /* 0x000fc800000000ff */
[----:B------:R-:W-:Y:S01]  /*5930*/  FFMA R26, R29, -R5, R28 ;  /* 0x800000051d1a7223 */ /* 0x000fe2000000001c */
[----:B-1----:R-:W-:-:S03]  /*5940*/  FMUL R22, R15, R22 ;  /* 0x000000160f167220 */ /* 0x002fc60000400000 */
[----:B------:R-:W-:Y:S01]  /*5950*/  FFMA R26, R0, R26, R29 ;  /* 0x0000001a001a7223 */ /* 0x000fe2000000001d */
[C---:B------:R-:W-:Y:S01]  /*5960*/  FADD R24, R22.reuse, R24 ;  /* 0x0000001816187221 */ /* 0x040fe20000000000 */
[----:B--2---:R-:W-:Y:S01]  /*5970*/  FFMA R23, R22, R2, R23 ;  /* 0x0000000216177223 */ /* 0x004fe20000000017 */
[----:B0-----:R-:W-:Y:S06]  /*5980*/  @!P0 BRA `(.L_x_117) ;  /* 0x0000000000148947 */ /* 0x001fec0003800000 */
[----:B------:R-:W-:Y:S02]  /*5990*/  MOV R0, R28 ;  /* 0x0000001c00007202 */ /* 0x000fe40000000f00 */
[----:B------:R-:W-:Y:S02]  /*59a0*/  MOV R29, R5 ;  /* 0x00000005001d7202 */ /* 0x000fe40000000f00 */
[----:B------:R-:W-:-:S07]  /*59b0*/  MOV R2, 0x59d0 ;  /* 0x000059d000027802 */ /* 0x000fce0000000f00 */
[----:B------:R-:W-:Y:S05]  /*59c0*/  CALL.REL.NOINC `($__internal_0_$__cuda_sm3x_div_rn_noftz_f32_slowpath) ;  /* 0x0000000400d87944 */ /* 0x000fea0003c00000 */
[----:B------:R-:W-:-:S07]  /*59d0*/  MOV R26, R0 ;  /* 0x00000000001a7202 */ /* 0x000fce0000000f00 */
.L_x_117:
[----:B------:R-:W-:Y:S05]  /*59e0*/  BSYNC.RECONVERGENT B2 ;  /* 0x0000000000027941 */ /* 0x000fea0003800200 */
.L_x_116:
        /* <DEDUP_REMOVED lines=13> */
.L_x_119:
[----:B------:R-:W-:Y:S05]  /*5ac0*/  BSYNC.RECONVERGENT B2 ;  /* 0x0000000000027941 */ /* 0x000fea0003800200 */
.L_x_118:
[----:B------:R0:W2:Y:S01]  /*5ad0*/  LDG.E R18, desc[UR6][R18.64+0x4] ;  /* 0x0000040612127981 */ /* 0x0000a2000c1e1900 */
        /* <DEDUP_REMOVED lines=20> */
[----:B------:R-:W-:Y:S01]  /*5c20*/  FFMA R14, R0, R14, R19 ;  /* 0x0000000e000e7223 */ /* 0x000fe20000000013 */
[----:B0-----:R-:W-:-:S04]  /*5c30*/  FMUL R2, R2, R15 ;  /* 0x0000000f02027220 */ /* 0x001fc80000400000 */
[----:B--2---:R-:W-:Y:S01]  /*5c40*/  FFMA R25, R2, R18, R25 ;  /* 0x0000001202197223 */ /* 0x004fe20000000019 */
[----:B-1----:R-:W-:Y:S06]  /*5c50*/  @!P0 BRA `(.L_x_121) ;  /* 0x0000000000148947 */ /* 0x002fec0003800000 */
[----:B------:R-:W-:Y:S02]  /*5c60*/  MOV R0, R22 ;  /* 0x0000001600007202 */ /* 0x000fe40000000f00 */
[----:B------:R-:W-:Y:S02]  /*5c70*/  MOV R29, R5 ;  /* 0x00000005001d7202 */ /* 0x000fe40000000f00 */
[----:B------:R-:W-:-:S07]  /*5c80*/  MOV R2, 0x5ca0 ;  /* 0x00005ca000027802 */ /* 0x000fce0000000f00 */
[----:B------:R-:W-:Y:S05]  /*5c90*/  CALL.REL.NOINC `($__internal_0_$__cuda_sm3x_div_rn_noftz_f32_slowpath) ;  /* 0x0000000400247944 */ /* 0x000fea0003c00000 */
[----:B------:R-:W-:-:S07]  /*5ca0*/  MOV R14, R0 ;  /* 0x00000000000e7202 */ /* 0x000fce0000000f00 */
.L_x_121:
[----:B------:R-:W-:Y:S05]  /*5cb0*/  BSYNC.RECONVERGENT B2 ;  /* 0x0000000000027941 */ /* 0x000fea0003800200 */
.L_x_120:
        /* <DEDUP_REMOVED lines=13> */
.L_x_123:
[----:B------:R-:W-:Y:S05]  /*5d90*/  BSYNC.RECONVERGENT B2 ;  /* 0x0000000000027941 */ /* 0x000fea0003800200 */
.L_x_122:
[----:B------:R-:W2:Y:S01]  /*5da0*/  LDG.E R16, desc[UR6][R16.64+-0x4] ;  /* 0xfffffc0610107981 */ /* 0x000ea2000c1e1900 */
[----:B------:R-:W-:Y:S02]  /*5db0*/  HFMA2 R15, -RZ, RZ, 0.96630859375, -0.0022525787353515625 ;  /* 0x3bbb989dff0f7431 */ /* 0x000fe400000001ff */
[----:B------:R-:W-:Y:S01]  /*5dc0*/  FMUL R0, R0, 0.5 ;  /* 0x3f00000000007820 */ /* 0x000fe20000400000 */
[----:B------:R-:W-:Y:S02]  /*5dd0*/  MOV R19, 0x437c0000 ;  /* 0x437c000000137802 */ /* 0x000fe40000000f00 */
[----:B------:R-:W-:-:S04]  /*5de0*/  IADD3 R9, PT, PT, R9, 0x4, RZ ;  /* 0x0000000409097810 */ /* 0x000fc80007ffe0ff */
[----:B------:R-:W-:Y:S01]  /*5df0*/  ISETP.NE.AND P0, PT, R9, R10, PT ;  /* 0x0000000a0900720c */ /* 0x000fe20003f05270 */
[----:B------:R-:W-:Y:S01]  /*5e00*/  FFMA.SAT R2, R0, R15, 0.5 ;  /* 0x3f00000000027423 */ /* 0x000fe2000000200f */
[----:B------:R-:W-:-:S03]  /*5e10*/  MOV R9, R13 ;  /* 0x0000000d00097202 */ /* 0x000fc60000000f00 */
        /* <DEDUP_REMOVED lines=10> */
.L_x_99:
        /* <DEDUP_REMOVED lines=14> */
.L_x_126:
[----:B------:R-:W-:Y:S05]  /*5fa0*/  BSYNC.RECONVERGENT B2 ;  /* 0x0000000000027941 */ /* 0x000fea0003800200 */
.L_x_125:
        /* <DEDUP_REMOVED lines=13> */
.L_x_128:
[----:B------:R-:W-:Y:S05]  /*6080*/  BSYNC.RECONVERGENT B2 ;  /* 0x0000000000027941 */ /* 0x000fea0003800200 */
.L_x_127:
        /* <DEDUP_REMOVED lines=10> */
        .weak           $__internal_0_$__cuda_sm3x_div_rn_noftz_f32_slowpath
        .type           $__internal_0_$__cuda_sm3x_div_rn_noftz_f32_slowpath,@function
        .size           $__internal_0_$__cuda_sm3x_div_rn_noftz_f32_slowpath,(.L_x_141 - $__internal_0_$__cuda_sm3x_div_rn_noftz_f32_slowpath)
$__internal_0_$__cuda_sm3x_div_rn_noftz_f32_slowpath:
[----:B------:R-:W-:Y:S01]  /*6130*/  SHF.R.U32.HI R15, RZ, 0x17, R29 ;  /* 0x00000017ff0f7819 */ /* 0x000fe2000001161d */
[----:B------:R-:W-:Y:S01]  /*6140*/  BSSY.RECONVERGENT B0, `(.L_x_129) ;  /* 0x0000062000007945 */ /* 0x000fe20003800200 */
[----:B------:R-:W-:Y:S02]  /*6150*/  SHF.R.U32.HI R26, RZ, 0x17, R0 ;  /* 0x00000017ff1a7819 */ /* 0x000fe40000011600 */
[----:B------:R-:W-:Y:S02]  /*6160*/  LOP3.LUT R15, R15, 0xff, RZ, 0xc0, !PT ;  /* 0x000000ff0f0f7812 */ /* 0x000fe400078ec0ff */
[----:B------:R-:W-:Y:S02]  /*6170*/  LOP3.LUT R26, R26, 0xff, RZ, 0xc0, !PT ;  /* 0x000000ff1a1a7812 */ /* 0x000fe400078ec0ff */
[----:B------:R-:W-:Y:S02]  /*6180*/  IADD3 R27, PT, PT, R15, -0x1, RZ ;  /* 0xffffffff0f1b7810 */ /* 0x000fe40007ffe0ff */
[----:B------:R-:W-:-:S02]  /*6190*/  IADD3 R28, PT, PT, R26, -0x1, RZ ;  /* 0xffffffff1a1c7810 */ /* 0x000fc40007ffe0ff */
[----:B------:R-:W-:-:S04]  /*61a0*/  ISETP.GT.U32.AND P0, PT, R27, 0xfd, PT ;  /* 0x000000fd1b00780c */ /* 0x000fc80003f04070 */
[----:B------:R-:W-:-:S13]  /*61b0*/  ISETP.GT.U32.OR P0, PT, R28, 0xfd, P0 ;  /* 0x000000fd1c00780c */ /* 0x000fda0000704470 */
[----:B------:R-:W-:Y:S01]  /*61c0*/  @!P0 MOV R22, RZ ;  /* 0x000000ff00168202 */ /* 0x000fe20000000f00 */
[----:B------:R-:W-:Y:S06]  /*61d0*/  @!P0 BRA `(.L_x_130) ;  /* 0x00000000005c8947 */ /* 0x000fec0003800000 */
[----:B------:R-:W-:Y:S02]  /*61e0*/  FSETP.GTU.FTZ.AND P0, PT, |R0|, +INF , PT ;  /* 0x7f8000000000780b */ /* 0x000fe40003f1c200 */
[----:B------:R-:W-:-:S04]  /*61f0*/  FSETP.GTU.FTZ.AND P1, PT, |R29|, +INF , PT ;  /* 0x7f8000001d00780b */ /* 0x000fc80003f3c200 */
[----:B------:R-:W-:-:S13]  /*6200*/  PLOP3.LUT P0, PT, P0, P1, PT, 0xf8, 0x8f ;  /* 0x00000000008f781c */ /* 0x000fda0000703f70 */
[----:B------:R-:W-:Y:S05]  /*6210*/  @P0 BRA `(.L_x_131) ;  /* 0x00000004004c0947 */ /* 0x000fea0003800000 */
[----:B------:R-:W-:-:S13]  /*6220*/  LOP3.LUT P0, RZ, R29, 0x7fffffff, R0, 0xc8, !PT ;  /* 0x7fffffff1dff7812 */ /* 0x000fda000780c800 */
[----:B------:R-:W-:Y:S05]  /*6230*/  @!P0 BRA `(.L_x_132) ;  /* 0x00000004003c8947 */ /* 0x000fea0003800000 */
[C---:B------:R-:W-:Y:S02]  /*6240*/  FSETP.NEU.FTZ.AND P2, PT, |R0|.reuse, +INF , PT ;  /* 0x7f8000000000780b */ /* 0x040fe40003f5d200 */
[----:B------:R-:W-:Y:S02]  /*6250*/  FSETP.NEU.FTZ.AND P1, PT, |R29|, +INF , PT ;  /* 0x7f8000001d00780b */ /* 0x000fe40003f3d200 */
[----:B------:R-:W-:-:S11]  /*6260*/  FSETP.NEU.FTZ.AND P0, PT, |R0|, +INF , PT ;  /* 0x7f8000000000780b */ /* 0x000fd60003f1d200 */
[----:B------:R-:W-:Y:S05]  /*6270*/  @!P1 BRA !P2, `(.L_x_132) ;  /* 0x00000004002c9947 */ /* 0x000fea0005000000 */
[----:B------:R-:W-:-:S04]  /*6280*/  LOP3.LUT P2, RZ, R0, 0x7fffffff, RZ, 0xc0, !PT ;  /* 0x7fffffff00ff7812 */ /* 0x000fc8000784c0ff */
[----:B------:R-:W-:-:S13]  /*6290*/  PLOP3.LUT P1, PT, P1, P2, PT, 0x2f, 0xf2 ;  /* 0x0000000000f2781c */ /* 0x000fda0000f24577 */
[----:B------:R-:W-:Y:S05]  /*62a0*/  @P1 BRA `(.L_x_133) ;  /* 0x0000000400181947 */ /* 0x000fea0003800000 */
[----:B------:R-:W-:-:S04]  /*62b0*/  LOP3.LUT P1, RZ, R29, 0x7fffffff, RZ, 0xc0, !PT ;  /* 0x7fffffff1dff7812 */ /* 0x000fc8000782c0ff */
[----:B------:R-:W-:-:S13]  /*62c0*/  PLOP3.LUT P0, PT, P0, P1, PT, 0x2f, 0xf2 ;  /* 0x0000000000f2781c */ /* 0x000fda0000702577 */
[----:B------:R-:W-:Y:S05]  /*62d0*/  @P0 BRA `(.L_x_134) ;  /* 0x0000000400000947 */ /* 0x000fea0003800000 */
[----:B------:R-:W-:Y:S02]  /*62e0*/  ISETP.GE.AND P0, PT, R28, RZ, PT ;  /* 0x000000ff1c00720c */ /* 0x000fe40003f06270 */
[----:B------:R-:W-:-:S11]  /*62f0*/  ISETP.GE.AND P1, PT, R27, RZ, PT ;  /* 0x000000ff1b00720c */ /* 0x000fd60003f26270 */
[----:B------:R-:W-:Y:S01]  /*6300*/  @P0 MOV R22, RZ ;  /* 0x000000ff00160202 */ /* 0x000fe20000000f00 */
[----:B------:R-:W-:Y:S01]  /*6310*/  @!P0 FFMA R0, R0, 1.84467440737095516160e+19, RZ ;  /* 0x5f80000000008823 */ /* 0x000fe200000000ff */
[----:B------:R-:W-:Y:S01]  /*6320*/  @!P0 MOV R22, 0xffffffc0 ;  /* 0xffffffc000168802 */ /* 0x000fe20000000f00 */
[----:B------:R-:W-:-:S03]  /*6330*/  @!P1 FFMA R29, R29, 1.84467440737095516160e+19, RZ ;  /* 0x5f8000001d1d9823 */ /* 0x000fc600000000ff */
[----:B------:R-:W-:-:S07]  /*6340*/  @!P1 IADD3 R22, PT, PT, R22, 0x40, RZ ;  /* 0x0000004016169810 */ /* 0x000fce0007ffe0ff */
.L_x_130:
[----:B------:R-:W-:Y:S01]  /*6350*/  LEA R28, R15, 0xc0800000, 0x17 ;  /* 0xc08000000f1c7811 */ /* 0x000fe200078eb8ff */
[----:B------:R-:W-:Y:S01]  /*6360*/  BSSY.RECONVERGENT B1, `(.L_x_135) ;  /* 0x0000036000017945 */ /* 0x000fe20003800200 */
[----:B------:R-:W-:Y:S02]  /*6370*/  IADD3 R26, PT, PT, R26, -0x7f, RZ ;  /* 0xffffff811a1a7810 */ /* 0x000fe40007ffe0ff */
[----:B------:R-:W-:-:S03]  /*6380*/  IADD3 R31, PT, PT, -R28, R29, RZ ;  /* 0x0000001d1c1f7210 */ /* 0x000fc60007ffe1ff */
[C---:B------:R-:W-:Y:S01]  /*6390*/  IMAD R0, R26.reuse, -0x800000, R0 ;  /* 0xff8000001a007824 */ /* 0x040fe200078e0200 */
[----:B------:R0:W1:Y:S01]  /*63a0*/  MUFU.RCP R28, R31 ;  /* 0x0000001f001c7308 */ /* 0x0000620000001000 */
[----:B------:R-:W-:Y:S01]  /*63b0*/  FADD.FTZ R27, -R31, -RZ ;  /* 0x800000ff1f1b7221 */ /* 0x000fe20000010100 */
[----:B0-----:R-:W-:-:S04]  /*63c0*/  IADD3 R31, PT, PT, R26, 0x7f, -R15 ;  /* 0x0000007f1a1f7810 */ /* 0x001fc80007ffe80f */
[----:B------:R-:W-:Y:S01]  /*63d0*/  IADD3 R31, PT, PT, R31, R22, RZ ;  /* 0x000000161f1f7210 */ /* 0x000fe20007ffe0ff */
[----:B-1----:R-:W-:-:S04]  /*63e0*/  FFMA R29, R28, R27, 1 ;  /* 0x3f8000001c1d7423 */ /* 0x002fc8000000001b */
[----:B------:R-:W-:-:S04]  /*63f0*/  FFMA R29, R28, R29, R28 ;  /* 0x0000001d1c1d7223 */ /* 0x000fc8000000001c */
[----:B------:R-:W-:-:S04]  /*6400*/  FFMA R28, R0, R29, RZ ;  /* 0x0000001d001c7223 */ /* 0x000fc800000000ff */
[----:B------:R-:W-:-:S04]  /*6410*/  FFMA R30, R27, R28, R0 ;  /* 0x0000001c1b1e7223 */ /* 0x000fc80000000000 */
[----:B------:R-:W-:-:S04]  /*6420*/  FFMA R30, R29, R30, R28 ;  /* 0x0000001e1d1e7223 */ /* 0x000fc8000000001c */
[----:B------:R-:W-:-:S04]  /*6430*/  FFMA R27, R27, R30, R0 ;  /* 0x0000001e1b1b7223 */ /* 0x000fc80000000000 */
[----:B------:R-:W-:-:S05]  /*6440*/  FFMA R0, R29, R27, R30 ;  /* 0x0000001b1d007223 */ /* 0x000fca000000001e */
[----:B------:R-:W-:-:S04]  /*6450*/  SHF.R.U32.HI R15, RZ, 0x17, R0 ;  /* 0x00000017ff0f7819 */ /* 0x000fc80000011600 */
[----:B------:R-:W-:-:S04]  /*6460*/  LOP3.LUT R22, R15, 0xff, RZ, 0xc0, !PT ;  /* 0x000000ff0f167812 */ /* 0x000fc800078ec0ff */
[----:B------:R-:W-:-:S04]  /*6470*/  IADD3 R15, PT, PT, R22, R31, RZ ;  /* 0x0000001f160f7210 */ /* 0x000fc80007ffe0ff */
[----:B------:R-:W-:-:S04]  /*6480*/  IADD3 R22, PT, PT, R15, -0x1, RZ ;  /* 0xffffffff0f167810 */ /* 0x000fc80007ffe0ff */
[----:B------:R-:W-:-:S13]  /*6490*/  ISETP.GE.U32.AND P0, PT, R22, 0xfe, PT ;  /* 0x000000fe1600780c */ /* 0x000fda0003f06070 */
[----:B------:R-:W-:Y:S05]  /*64a0*/  @!P0 BRA `(.L_x_136) ;  /* 0x0000000000808947 */ /* 0x000fea0003800000 */
[----:B------:R-:W-:-:S13]  /*64b0*/  ISETP.GT.AND P0, PT, R15, 0xfe, PT ;  /* 0x000000fe0f00780c */ /* 0x000fda0003f04270 */
[----:B------:R-:W-:Y:S05]  /*64c0*/  @P0 BRA `(.L_x_137) ;  /* 0x00000000006c0947 */ /* 0x000fea0003800000 */
[----:B------:R-:W-:-:S13]  /*64d0*/  ISETP.GE.AND P0, PT, R15, 0x1, PT ;  /* 0x000000010f00780c */ /* 0x000fda0003f06270 */
[----:B------:R-:W-:Y:S05]  /*64e0*/  @P0 BRA `(.L_x_138) ;  /* 0x0000000000740947 */ /* 0x000fea0003800000 */
[----:B------:R-:W-:Y:S02]  /*64f0*/  ISETP.GE.AND P0, PT, R15, -0x18, PT ;  /* 0xffffffe80f00780c */ /* 0x000fe40003f06270 */
[----:B------:R-:W-:-:S11]  /*6500*/  LOP3.LUT R0, R0, 0x80000000, RZ, 0xc0, !PT ;  /* 0x8000000000007812 */ /* 0x000fd600078ec0ff */
[----:B------:R-:W-:Y:S05]  /*6510*/  @!P0 BRA `(.L_x_138) ;  /* 0x0000000000688947 */ /* 0x000fea0003800000 */
[CCC-:B------:R-:W-:Y:S01]  /*6520*/  FFMA.RZ R22, R29.reuse, R27.reuse, R30.reuse ;  /* 0x0000001b1d167223 */ /* 0x1c0fe2000000c01e */
[CCC-:B------:R-:W-:Y:S01]  /*6530*/  FFMA.RP R26, R29.reuse, R27.reuse, R30.reuse ;  /* 0x0000001b1d1a7223 */ /* 0x1c0fe2000000801e */
[----:B------:R-:W-:Y:S01]  /*6540*/  FFMA.RM R27, R29, R27, R30 ;  /* 0x0000001b1d1b7223 */ /* 0x000fe2000000401e */
[C---:B------:R-:W-:Y:S02]  /*6550*/  IADD3 R28, PT, PT, R15.reuse, 0x20, RZ ;  /* 0x000000200f1c7810 */ /* 0x040fe40007ffe0ff */
[----:B------:R-:W-:Y:S02]  /*6560*/  LOP3.LUT R22, R22, 0x7fffff, RZ, 0xc0, !PT ;  /* 0x007fffff16167812 */ /* 0x000fe400078ec0ff */
[C---:B------:R-:W-:Y:S02]  /*6570*/  ISETP.NE.AND P2, PT, R15.reuse, RZ, PT ;  /* 0x000000ff0f00720c */ /* 0x040fe40003f45270 */
[----:B------:R-:W-:Y:S02]  /*6580*/  LOP3.LUT R29, R22, 0x800000, RZ, 0xfc, !PT ;  /* 0x00800000161d7812 */ /* 0x000fe400078efcff */
[----:B------:R-:W-:-:S02]  /*6590*/  ISETP.NE.AND P1, PT, R15, RZ, PT ;  /* 0x000000ff0f00720c */ /* 0x000fc40003f25270 */
[----:B------:R-:W-:Y:S02]  /*65a0*/  IADD3 R15, PT, PT, -R15, RZ, RZ ;  /* 0x000000ff0f0f7210 */ /* 0x000fe40007ffe1ff */
[----:B------:R-:W-:Y:S02]  /*65b0*/  SHF.L.U32 R28, R29, R28, RZ ;  /* 0x0000001c1d1c7219 */ /* 0x000fe400000006ff */
[----:B------:R-:W-:Y:S02]  /*65c0*/  FSETP.NEU.FTZ.AND P0, PT, R26, R27, PT ;  /* 0x0000001b1a00720b */ /* 0x000fe40003f1d000 */
[----:B------:R-:W-:Y:S02]  /*65d0*/  SEL R26, R15, RZ, P2 ;  /* 0x000000ff0f1a7207 */ /* 0x000fe40001000000 */
[----:B------:R-:W-:Y:S02]  /*65e0*/  ISETP.NE.AND P1, PT, R28, RZ, P1 ;  /* 0x000000ff1c00720c */ /* 0x000fe40000f25270 */
[----:B------:R-:W-:-:S02]  /*65f0*/  SHF.R.U32.HI R26, RZ, R26, R29 ;  /* 0x0000001aff1a7219 */ /* 0x000fc4000001161d */
[----:B------:R-:W-:Y:S02]  /*6600*/  PLOP3.LUT P0, PT, P0, P1, PT, 0xf8, 0x8f ;  /* 0x00000000008f781c */ /* 0x000fe40000703f70 */
[----:B------:R-:W-:Y:S02]  /*6610*/  SHF.R.U32.HI R22, RZ, 0x1, R26 ;  /* 0x00000001ff167819 */ /* 0x000fe4000001161a */
[----:B------:R-:W-:-:S04]  /*6620*/  SEL R15, RZ, 0x1, !P0 ;  /* 0x00000001ff0f7807 */ /* 0x000fc80004000000 */
[----:B------:R-:W-:-:S04]  /*6630*/  LOP3.LUT R15, R15, 0x1, R22, 0xf8, !PT ;  /* 0x000000010f0f7812 */ /* 0x000fc800078ef816 */
[----:B------:R-:W-:-:S04]  /*6640*/  LOP3.LUT R15, R15, R26, RZ, 0xc0, !PT ;  /* 0x0000001a0f0f7212 */ /* 0x000fc800078ec0ff */
[----:B------:R-:W-:-:S04]  /*6650*/  IADD3 R15, PT, PT, R22, R15, RZ ;  /* 0x0000000f160f7210 */ /* 0x000fc80007ffe0ff */
[----:B------:R-:W-:Y:S01]  /*6660*/  LOP3.LUT R0, R15, R0, RZ, 0xfc, !PT ;  /* 0x000000000f007212 */ /* 0x000fe200078efcff */
[----:B------:R-:W-:Y:S06]  /*6670*/  BRA `(.L_x_138) ;  /* 0x0000000000107947 */ /* 0x000fec0003800000 */
.L_x_137:
[----:B------:R-:W-:-:S04]  /*6680*/  LOP3.LUT R0, R0, 0x80000000, RZ, 0xc0, !PT ;  /* 0x8000000000007812 */ /* 0x000fc800078ec0ff */
[----:B------:R-:W-:Y:S01]  /*6690*/  LOP3.LUT R0, R0, 0x7f800000, RZ, 0xfc, !PT ;  /* 0x7f80000000007812 */ /* 0x000fe200078efcff */
[----:B------:R-:W-:Y:S06]  /*66a0*/  BRA `(.L_x_138) ;  /* 0x0000000000047947 */ /* 0x000fec0003800000 */
.L_x_136:
[----:B------:R-:W-:-:S07]  /*66b0*/  LEA R0, R31, R0, 0x17 ;  /* 0x000000001f007211 */ /* 0x000fce00078eb8ff */
.L_x_138:
[----:B------:R-:W-:Y:S05]  /*66c0*/  BSYNC.RECONVERGENT B1 ;  /* 0x0000000000017941 */ /* 0x000fea0003800200 */
.L_x_135:
[----:B------:R-:W-:Y:S05]  /*66d0*/  BRA `(.L_x_139) ;  /* 0x0000000000207947 */ /* 0x000fea0003800000 */
.L_x_134:
[----:B------:R-:W-:-:S04]  /*66e0*/  LOP3.LUT R0, R29, 0x80000000, R0, 0x48, !PT ;  /* 0x800000001d007812 */ /* 0x000fc800078e4800 */
[----:B------:R-:W-:Y:S01]  /*66f0*/  LOP3.LUT R0, R0, 0x7f800000, RZ, 0xfc, !PT ;  /* 0x7f80000000007812 */ /* 0x000fe200078efcff */
[----:B------:R-:W-:Y:S06]  /*6700*/  BRA `(.L_x_139) ;  /* 0x0000000000147947 */ /* 0x000fec0003800000 */
.L_x_133:
[----:B------:R-:W-:Y:S01]  /*6710*/  LOP3.LUT R0, R29, 0x80000000, R0, 0x48, !PT ;  /* 0x800000001d007812 */ /* 0x000fe200078e4800 */
[----:B------:R-:W-:Y:S06]  /*6720*/  BRA `(.L_x_139) ;  /* 0x00000000000c7947 */ /* 0x000fec0003800000 */
.L_x_132:
[----:B------:R-:W0:Y:S01]  /*6730*/  MUFU.RSQ R0, -QNAN ;  /* 0xffc0000000007908 */ /* 0x000e220000001400 */
[----:B------:R-:W-:Y:S05]  /*6740*/  BRA `(.L_x_139) ;  /* 0x0000000000047947 */ /* 0x000fea0003800000 */
.L_x_131:
[----:B------:R-:W-:-:S07]  /*6750*/  FADD.FTZ R0, R0, R29 ;  /* 0x0000001d00007221 */ /* 0x000fce0000010000 */
.L_x_139:
[----:B------:R-:W-:Y:S05]  /*6760*/  BSYNC.RECONVERGENT B0 ;  /* 0x0000000000007941 */ /* 0x000fea0003800200 */
.L_x_129:
[----:B------:R-:W-:Y:S01]  /*6770*/  HFMA2 R27, -RZ, RZ, 0, 0 ;  /* 0x00000000ff1b7431 */ /* 0x000fe200000001ff */
[----:B------:R-:W-:-:S04]  /*6780*/  MOV R26, R2 ;  /* 0x00000002001a7202 */ /* 0x000fc80000000f00 */
[----:B0-----:R-:W-:Y:S05]  /*6790*/  RET.REL.NODEC R26 `(_Z7paddingPfPifiiiii) ;  /* 0xffffff981a187950 */ /* 0x001fea0003c3ffff */
.L_x_140:
[----:B------:R-:W-:-:S00]  /*67a0*/  BRA `(.L_x_140) ;  /* 0xfffffffc00fc7947 */ /* 0x000fc0000383ffff */
[----:B------:R-:W-:-:S00]  /*67b0*/  NOP ;  /* 0x0000000000007918 */ /* 0x000fc00000000000 */
        /* <DEDUP_REMOVED lines=12> */
.L_x_141:


//--------------------- .nv.shared.reserved.0     --------------------------
	.section	.nv.shared.reserved.0,"aw",@nobits
	.weak		__nv_reservedSMEM_offset_0_alias
	.size		__nv_reservedSMEM_offset_0_alias, 0, 64
	.other		__nv_reservedSMEM_offset_0_alias,@"STO_CUDA_RESERVED_SHARED STV_DEFAULT"
__nv_reservedSMEM_offset_0_alias:
	.zero		0
	.zero		64


//--------------------- .nv.constant0._Z7paddingPfPifiiiii --------------------------
	.section	.nv.constant0._Z7paddingPfPifiiiii,"a",@progbits
	.sectionflags	@""
	.align	4
.nv.constant0._Z7paddingPfPifiiiii:
	.zero		936


//--------------------- SYMBOLS --------------------------

	.type		.nv.reservedSmem.offset0,@object
	.size		.nv.reservedSmem.offset0,0x4
